	.target	sm_100a

	.elftype	@"ET_EXEC"


//--------------------- .note.nv.tkinfo           --------------------------
	.section	.note.nv.tkinfo,"",@"SHT_NOTE"
	.sectionflags	@"SHF_NOTE_NV_TKINFO"
	.tkinfo
        /*0018*/ 	.word	0x00000002
        /*0030*/ 	.string	""
        /*0030*/ 	.string	"ptxas"
        /*0030*/ 	.string	"Cuda compilation tools, release 13.0, V13.0.88"
        /*0030*/ 	.string	"Build cuda_13.0.r13.0/compiler.36424714_0"
        /*0030*/ 	.string	"-arch sm_100a -m 64 "



//--------------------- .note.nv.cuinfo           --------------------------
	.section	.note.nv.cuinfo,"",@"SHT_NOTE"
	.sectionflags	@"SHF_NOTE_NV_CUINFO"
        /*0018*/ 	.short	0x0002
        /*001a*/ 	.short	0x0064
        /*001c*/ 	.short	0x0082
	.zero		2


//--------------------- .nv.info                  --------------------------
	.section	.nv.info,"",@"SHT_CUDA_INFO"
	.align	4


	//----- nvinfo : EIATTR_REGCOUNT
	.align		4
        /*0000*/ 	.byte	0x04, 0x2f
        /*0002*/ 	.short	(.L_19 - .L_18)
	.align		4
.L_18:
        /*0004*/ 	.word	index@(_ZN7cutlass13device_kernelINS_4gemm6kernel13GemmUniversalIN4cute5tupleIJiiiiEEENS1_10collective13CollectiveMmaINS1_35MainloopSm100TmaUmmaWarpSpecializedILi34ELi2ELi4ENS5_IJNS4_1CILi1EEENSA_ILi2EEESB_EEEEENS5_IJNSA_ILi128EEENSA_ILi64EEENSA_ILi32EEEEEENS_12float_e4m3_tENS5_IJlSB_lEEESJ_SK_NS4_8TiledMMAINS4_8MMA_AtomIJNS4_10MMA_TraitsINS4_19SM100_MMA_F8F6F4_SSEJSJ_SJ_fSF_SG_NS4_17integral_constantINS4_4UMMA5MajorELSR_0EEESS_NSP_INSQ_7ScaleInELST_0EEESU_EEEEEENS4_6LayoutINS5_IJSB_SB_SB_EEENS5_IJNSA_ILi0EEESZ_SZ_EEEEENS5_IJNS4_10UnderscoreES12_S12_EEEEENS4_23SM90_TMA_LOAD_MULTICASTENS4_14ComposedLayoutINS4_7SwizzleILi1ELi4ELi3EEENS4_18smem_ptr_flag_bitsILi8EEENSX_INS5_IJNSA_ILi8EEESH_EEENS5_IJSH_SB_EEEEEEEvNS4_8identityENS4_13SM90_TMA_LOADES1F_vS1G_EENS_8epilogue10collective18CollectiveEpilogueINS1J_23Sm100TmaWarpSpecializedILi1ELi1ELi64ELb0ELb0EEEJSI_NS5_IJNSX_ISF_SB_EENSX_ISG_SB_EEEEESJ_SK_SJ_SK_NS1J_6fusion15FusionCallbacksIS1N_NS1R_17LinearCombinationISJ_fSJ_fLNS_15FloatRoundStyleE2EEESI_S1Q_JEEENS4_5SM1004TMEM4LOAD26SM100_TMEM_LOAD_32dp32b64xES1H_NS16_INS17_ILi2ELi4ELi3EEES1A_NSX_INS5_IJS1B_SG_EEENS5_IJSG_SB_EEEEEEENS4_39AutoVectorizingCopyWithAssumedAlignmentILi128EEENS4_14SM90_TMA_STOREES25_S27_S27_EEEvvEEEEvNT_6ParamsE)
        /*0008*/ 	.word	0x00000099


	//----- nvinfo : EIATTR_FRAME_SIZE
	.align		4
.L_19:
        /*000c*/ 	.byte	0x04, 0x11
        /*000e*/ 	.short	(.L_21 - .L_20)
	.align		4
.L_20:
        /*0010*/ 	.word	index@($__internal_2_$__cuda_sm10x_tcgen05_guardrail_trap_unallocated_columns_being_dealloced)
        /*0014*/ 	.word	0x00000000


	//----- nvinfo : EIATTR_FRAME_SIZE
	.align		4
.L_21:
        /*0018*/ 	.byte	0x04, 0x11
        /*001a*/ 	.short	(.L_23 - .L_22)
	.align		4
.L_22:
        /*001c*/ 	.word	index@($__internal_1_$__cuda_sm10x_tcgen05_guardrail_trap_phase_invalid_during_alloc)
        /*0020*/ 	.word	0x00000000


	//----- nvinfo : EIATTR_FRAME_SIZE
	.align		4
.L_23:
        /*0024*/ 	.byte	0x04, 0x11
        /*0026*/ 	.short	(.L_25 - .L_24)
	.align		4
.L_24:
        /*0028*/ 	.word	index@($__internal_0_$__cuda_sm10x_tcgen05_guardrail_trap_col_being_dealloced_not_returned_by_alloc)
        /*002c*/ 	.word	0x00000000


	//----- nvinfo : EIATTR_FRAME_SIZE
	.align		4
.L_25:
        /*0030*/ 	.byte	0x04, 0x11
        /*0032*/ 	.short	(.L_27 - .L_26)
	.align		4
.L_26:
        /*0034*/ 	.word	index@(_ZN7cutlass13device_kernelINS_4gemm6kernel13GemmUniversalIN4cute5tupleIJiiiiEEENS1_10collective13CollectiveMmaINS1_35MainloopSm100TmaUmmaWarpSpecializedILi34ELi2ELi4ENS5_IJNS4_1CILi1EEENSA_ILi2EEESB_EEEEENS5_IJNSA_ILi128EEENSA_ILi64EEENSA_ILi32EEEEEENS_12float_e4m3_tENS5_IJlSB_lEEESJ_SK_NS4_8TiledMMAINS4_8MMA_AtomIJNS4_10MMA_TraitsINS4_19SM100_MMA_F8F6F4_SSEJSJ_SJ_fSF_SG_NS4_17integral_constantINS4_4UMMA5MajorELSR_0EEESS_NSP_INSQ_7ScaleInELST_0EEESU_EEEEEENS4_6LayoutINS5_IJSB_SB_SB_EEENS5_IJNSA_ILi0EEESZ_SZ_EEEEENS5_IJNS4_10UnderscoreES12_S12_EEEEENS4_23SM90_TMA_LOAD_MULTICASTENS4_14ComposedLayoutINS4_7SwizzleILi1ELi4ELi3EEENS4_18smem_ptr_flag_bitsILi8EEENSX_INS5_IJNSA_ILi8EEESH_EEENS5_IJSH_SB_EEEEEEEvNS4_8identityENS4_13SM90_TMA_LOADES1F_vS1G_EENS_8epilogue10collective18CollectiveEpilogueINS1J_23Sm100TmaWarpSpecializedILi1ELi1ELi64ELb0ELb0EEEJSI_NS5_IJNSX_ISF_SB_EENSX_ISG_SB_EEEEESJ_SK_SJ_SK_NS1J_6fusion15FusionCallbacksIS1N_NS1R_17LinearCombinationISJ_fSJ_fLNS_15FloatRoundStyleE2EEESI_S1Q_JEEENS4_5SM1004TMEM4LOAD26SM100_TMEM_LOAD_32dp32b64xES1H_NS16_INS17_ILi2ELi4ELi3EEES1A_NSX_INS5_IJS1B_SG_EEENS5_IJSG_SB_EEEEEEENS4_39AutoVectorizingCopyWithAssumedAlignmentILi128EEENS4_14SM90_TMA_STOREES25_S27_S27_EEEvvEEEEvNT_6ParamsE)
        /*0038*/ 	.word	0x00000000


	//----- nvinfo : EIATTR_MIN_STACK_SIZE
	.align		4
.L_27:
        /*003c*/ 	.byte	0x04, 0x12
        /*003e*/ 	.short	(.L_29 - .L_28)
	.align		4
.L_28:
        /*0040*/ 	.word	index@(_ZN7cutlass13device_kernelINS_4gemm6kernel13GemmUniversalIN4cute5tupleIJiiiiEEENS1_10collective13CollectiveMmaINS1_35MainloopSm100TmaUmmaWarpSpecializedILi34ELi2ELi4ENS5_IJNS4_1CILi1EEENSA_ILi2EEESB_EEEEENS5_IJNSA_ILi128EEENSA_ILi64EEENSA_ILi32EEEEEENS_12float_e4m3_tENS5_IJlSB_lEEESJ_SK_NS4_8TiledMMAINS4_8MMA_AtomIJNS4_10MMA_TraitsINS4_19SM100_MMA_F8F6F4_SSEJSJ_SJ_fSF_SG_NS4_17integral_constantINS4_4UMMA5MajorELSR_0EEESS_NSP_INSQ_7ScaleInELST_0EEESU_EEEEEENS4_6LayoutINS5_IJSB_SB_SB_EEENS5_IJNSA_ILi0EEESZ_SZ_EEEEENS5_IJNS4_10UnderscoreES12_S12_EEEEENS4_23SM90_TMA_LOAD_MULTICASTENS4_14ComposedLayoutINS4_7SwizzleILi1ELi4ELi3EEENS4_18smem_ptr_flag_bitsILi8EEENSX_INS5_IJNSA_ILi8EEESH_EEENS5_IJSH_SB_EEEEEEEvNS4_8identityENS4_13SM90_TMA_LOADES1F_vS1G_EENS_8epilogue10collective18CollectiveEpilogueINS1J_23Sm100TmaWarpSpecializedILi1ELi1ELi64ELb0ELb0EEEJSI_NS5_IJNSX_ISF_SB_EENSX_ISG_SB_EEEEESJ_SK_SJ_SK_NS1J_6fusion15FusionCallbacksIS1N_NS1R_17LinearCombinationISJ_fSJ_fLNS_15FloatRoundStyleE2EEESI_S1Q_JEEENS4_5SM1004TMEM4LOAD26SM100_TMEM_LOAD_32dp32b64xES1H_NS16_INS17_ILi2ELi4ELi3EEES1A_NSX_INS5_IJS1B_SG_EEENS5_IJSG_SB_EEEEEEENS4_39AutoVectorizingCopyWithAssumedAlignmentILi128EEENS4_14SM90_TMA_STOREES25_S27_S27_EEEvvEEEEvNT_6ParamsE)
        /*0044*/ 	.word	0x00000000
.L_29:


//--------------------- .nv.compat                --------------------------
	.section	.nv.compat,"",@"SHT_CUDA_COMPAT_INFO"
	.align	4
        /*0000*/ 	.byte	0x02, 0x09, 0x01, 0x00, 0x02, 0x02, 0x02, 0x00, 0x02, 0x05, 0x05, 0x00, 0x03, 0x07, 0x01, 0x01
        /*0010*/ 	.byte	0x02, 0x03, 0x01, 0x00, 0x02, 0x06, 0x01, 0x00, 0x04, 0x0b, 0x08, 0x00, 0x09, 0x00, 0x00, 0x00
        /*0020*/ 	.byte	0x00, 0x00, 0x00, 0x00


//--------------------- .nv.info._ZN7cutlass13device_kernelINS_4gemm6kernel13GemmUniversalIN4cute5tupleIJiiiiEEENS1_10collective13CollectiveMmaINS1_35MainloopSm100TmaUmmaWarpSpecializedILi34ELi2ELi4ENS5_IJNS4_1CILi1EEENSA_ILi2EEESB_EEEEENS5_IJNSA_ILi128EEENSA_ILi64EEENSA_ILi32EEEEEENS_12float_e4m3_tENS5_IJlSB_lEEESJ_SK_NS4_8TiledMMAINS4_8MMA_AtomIJNS4_10MMA_TraitsINS4_19SM100_MMA_F8F6F4_SSEJSJ_SJ_fSF_SG_NS4_17integral_constantINS4_4UMMA5MajorELSR_0EEESS_NSP_INSQ_7ScaleInELST_0EEESU_EEEEEENS4_6LayoutINS5_IJSB_SB_SB_EEENS5_IJNSA_ILi0EEESZ_SZ_EEEEENS5_IJNS4_10UnderscoreES12_S12_EEEEENS4_23SM90_TMA_LOAD_MULTICASTENS4_14ComposedLayoutINS4_7SwizzleILi1ELi4ELi3EEENS4_18smem_ptr_flag_bitsILi8EEENSX_INS5_IJNSA_ILi8EEESH_EEENS5_IJSH_SB_EEEEEEEvNS4_8identityENS4_13SM90_TMA_LOADES1F_vS1G_EENS_8epilogue10collective18CollectiveEpilogueINS1J_23Sm100TmaWarpSpecializedILi1ELi1ELi64ELb0ELb0EEEJSI_NS5_IJNSX_ISF_SB_EENSX_ISG_SB_EEEEESJ_SK_SJ_SK_NS1J_6fusion15FusionCallbacksIS1N_NS1R_17LinearCombinationISJ_fSJ_fLNS_15FloatRoundStyleE2EEESI_S1Q_JEEENS4_5SM1004TMEM4LOAD26SM100_TMEM_LOAD_32dp32b64xES1H_NS16_INS17_ILi2ELi4ELi3EEES1A_NSX_INS5_IJS1B_SG_EEENS5_IJSG_SB_EEEEEEENS4_39AutoVectorizingCopyWithAssumedAlignmentILi128EEENS4_14SM90_TMA_STOREES25_S27_S27_EEEvvEEEEvNT_6ParamsE --------------------------
	.section	.nv.info._ZN7cutlass13device_kernelINS_4gemm6kernel13GemmUniversalIN4cute5tupleIJiiiiEEENS1_10collective13CollectiveMmaINS1_35MainloopSm100TmaUmmaWarpSpecializedILi34ELi2ELi4ENS5_IJNS4_1CILi1EEENSA_ILi2EEESB_EEEEENS5_IJNSA_ILi128EEENSA_ILi64EEENSA_ILi32EEEEEENS_12float_e4m3_tENS5_IJlSB_lEEESJ_SK_NS4_8TiledMMAINS4_8MMA_AtomIJNS4_10MMA_TraitsINS4_19SM100_MMA_F8F6F4_SSEJSJ_SJ_fSF_SG_NS4_17integral_constantINS4_4UMMA5MajorELSR_0EEESS_NSP_INSQ_7ScaleInELST_0EEESU_EEEEEENS4_6LayoutINS5_IJSB_SB_SB_EEENS5_IJNSA_ILi0EEESZ_SZ_EEEEENS5_IJNS4_10UnderscoreES12_S12_EEEEENS4_23SM90_TMA_LOAD_MULTICASTENS4_14ComposedLayoutINS4_7SwizzleILi1ELi4ELi3EEENS4_18smem_ptr_flag_bitsILi8EEENSX_INS5_IJNSA_ILi8EEESH_EEENS5_IJSH_SB_EEEEEEEvNS4_8identityENS4_13SM90_TMA_LOADES1F_vS1G_EENS_8epilogue10collective18CollectiveEpilogueINS1J_23Sm100TmaWarpSpecializedILi1ELi1ELi64ELb0ELb0EEEJSI_NS5_IJNSX_ISF_SB_EENSX_ISG_SB_EEEEESJ_SK_SJ_SK_NS1J_6fusion15FusionCallbacksIS1N_NS1R_17LinearCombinationISJ_fSJ_fLNS_15FloatRoundStyleE2EEESI_S1Q_JEEENS4_5SM1004TMEM4LOAD26SM100_TMEM_LOAD_32dp32b64xES1H_NS16_INS17_ILi2ELi4ELi3EEES1A_NSX_INS5_IJS1B_SG_EEENS5_IJSG_SB_EEEEEEENS4_39AutoVectorizingCopyWithAssumedAlignmentILi128EEENS4_14SM90_TMA_STOREES25_S27_S27_EEEvvEEEEvNT_6ParamsE,"",@"SHT_CUDA_INFO"
	.sectionflags	@""
	.align	4


	//----- nvinfo : EIATTR_CUDA_API_VERSION
	.align		4
        /*0000*/ 	.byte	0x04, 0x37
        /*0002*/ 	.short	(.L_31 - .L_30)
.L_30:
        /*0004*/ 	.word	0x00000082


	//----- nvinfo : EIATTR_KPARAM_INFO
	.align		4
.L_31:
        /*0008*/ 	.byte	0x04, 0x17
        /*000a*/ 	.short	(.L_33 - .L_32)
.L_32:
        /*000c*/ 	.word	0x00000000
        /*0010*/ 	.short	0x0000
        /*0012*/ 	.short	0x0000
        /*0014*/ 	.byte	0x00, 0xf0, 0x01, 0x20


	//----- nvinfo : EIATTR_AT_ENTRY_FRAGMENTS
	.align		4
.L_33:
        /*0018*/ 	.byte	0x04, 0x4f
        /*001a*/ 	.short	(.L_35 - .L_34)


	//   ....[0]....
.L_34:
        /*001c*/ 	.word	0x00000006


	//----- nvinfo : EIATTR_RESERVED_SMEM_USED
	.align		4
.L_35:
        /*0020*/ 	.byte	0x01, 0x41
	.zero		2


	//----- nvinfo : EIATTR_SPARSE_MMA_MASK
	.align		4
        /*0024*/ 	.byte	0x03, 0x50
        /*0026*/ 	.short	0x0000


	//----- nvinfo : EIATTR_TCGEN05_1CTA_USED
	.align		4
        /*0028*/ 	.byte	0x01, 0x51
	.zero		2


	//----- nvinfo : EIATTR_MAXREG_COUNT
	.align		4
        /*002c*/ 	.byte	0x03, 0x1b
        /*002e*/ 	.short	0x00ff


	//----- nvinfo : EIATTR_NUM_BARRIERS
	.align		4
        /*0030*/ 	.byte	0x02, 0x4c
        /*0032*/ 	.byte	0x07
	.zero		1


	//----- nvinfo : EIATTR_EXTERNS
	.align		4
        /*0034*/ 	.byte	0x04, 0x0f
        /*0036*/ 	.short	(.L_37 - .L_36)


	//   ....[0]....
	.align		4
.L_36:
        /*0038*/ 	.word	index@(__assertfail)


	//----- nvinfo : EIATTR_MERCURY_ISA_VERSION
	.align		4
.L_37:
        /*003c*/ 	.byte	0x03, 0x5f
        /*003e*/ 	.short	0x0101


	//----- nvinfo : EIATTR_INT_WARP_WIDE_INSTR_OFFSETS
	.align		4
        /*0040*/ 	.byte	0x04, 0x31
        /*0042*/ 	.short	(.L_39 - .L_38)


	//   ....[0]....
.L_38:
        /*0044*/ 	.word	0x00004f10


	//   ....[1]....
        /*0048*/ 	.word	0x00004f40


	//   ....[2]....
        /*004c*/ 	.word	0x00004f60


	//   ....[3]....
        /*0050*/ 	.word	0x00005a90


	//   ....[4]....
        /*0054*/ 	.word	0x00005b40


	//----- nvinfo : EIATTR_COOP_GROUP_MASK_REGIDS
	.align		4
.L_39:
        /*0058*/ 	.byte	0x04, 0x29
        /*005a*/ 	.short	(.L_41 - .L_40)


	//   ....[0]....
.L_40:
        /*005c*/ 	.word	0xffffffff


	//   ....[1]....
        /*0060*/ 	.word	0xffffffff


	//   ....[2]....
        /*0064*/ 	.word	0xffffffff


	//   ....[3]....
        /*0068*/ 	.word	0xffffffff


	//   ....[4]....
        /*006c*/ 	.word	0xffffffff


	//   ....[5]....
        /*0070*/ 	.word	0xffffffff


	//   ....[6]....
        /*0074*/ 	.word	0xffffffff


	//   ....[7]....
        /*0078*/ 	.word	0xffffffff


	//   ....[8]....
        /*007c*/ 	.word	0xffffffff


	//   ....[9]....
        /*0080*/ 	.word	0xffffffff


	//   ....[10]....
        /*0084*/ 	.word	0xffffffff


	//   ....[11]....
        /*0088*/ 	.word	0xffffffff


	//   ....[12]....
        /*008c*/ 	.word	0xffffffff


	//   ....[13]....
        /*0090*/ 	.word	0xffffffff


	//----- nvinfo : EIATTR_COOP_GROUP_INSTR_OFFSETS
	.align		4
.L_41:
        /*0094*/ 	.byte	0x04, 0x28
        /*0096*/ 	.short	(.L_43 - .L_42)


	//   ....[0]....
.L_42:
        /*0098*/ 	.word	0x00000080


	//   ....[1]....
        /*009c*/ 	.word	0x000004e0


	//   ....[2]....
        /*00a0*/ 	.word	0x00000a80


	//   ....[3]....
        /*00a4*/ 	.word	0x00000bc0


	//   ....[4]....
        /*00a8*/ 	.word	0x00000cc0


	//   ....[5]....
        /*00ac*/ 	.word	0x00000e30


	//   ....[6]....
        /*00b0*/ 	.word	0x00000fd0


	//   ....[7]....
        /*00b4*/ 	.word	0x00001180


	//   ....[8]....
        /*00b8*/ 	.word	0x00002330


	//   ....[9]....
        /*00bc*/ 	.word	0x000042b0


	//   ....[10]....
        /*00c0*/ 	.word	0x000044c0


	//   ....[11]....
        /*00c4*/ 	.word	0x000044f0


	//   ....[12]....
        /*00c8*/ 	.word	0x00004df0


	//   ....[13]....
        /*00cc*/ 	.word	0x00005020


	//----- nvinfo : EIATTR_VRC_CTA_INIT_COUNT
	.align		4
.L_43:
        /*00d0*/ 	.byte	0x02, 0x4a
        /*00d2*/ 	.byte	0x80
	.zero		1


	//----- nvinfo : EIATTR_SYSCALL_OFFSETS
	.align		4
        /*00d4*/ 	.byte	0x04, 0x46
        /*00d6*/ 	.short	(.L_45 - .L_44)


	//   ....[0]....
.L_44:
        /*00d8*/ 	.word	0x00006680


	//   ....[1]....
        /*00dc*/ 	.word	0x000067c0


	//   ....[2]....
        /*00e0*/ 	.word	0x00006f80


	//----- nvinfo : EIATTR_MBARRIER_INSTR_OFFSETS
	.align		4
.L_45:
        /*00e4*/ 	.byte	0x04, 0x39
        /*00e6*/ 	.short	(.L_47 - .L_46)


	//   ....[0]....
.L_46:
        /*00e8*/ 	.word	0x00000620
        /*00ec*/ 	.word	0x000000ff
        /*00f0*/ 	.word	0x00000000
        /*00f4*/ 	.short	0x0100
        /*00f6*/ 	.byte	0x04
	.zero		1


	//   ....[1]....
        /*00f8*/ 	.word	0x00000630
        /*00fc*/ 	.word	0x000000ff
        /*0100*/ 	.word	0x00000110
        /*0104*/ 	.short	0x0100
        /*0106*/ 	.byte	0x04
	.zero		1


	//   ....[2]....
        /*0108*/ 	.word	0x00000640
        /*010c*/ 	.word	0x000000ff
        /*0110*/ 	.word	0x00000008
        /*0114*/ 	.short	0x0100
        /*0116*/ 	.byte	0x04
	.zero		1


	//   ....[3]....
        /*0118*/ 	.word	0x00000650
        /*011c*/ 	.word	0x000000ff
        /*0120*/ 	.word	0x00000118
        /*0124*/ 	.short	0x0100
        /*0126*/ 	.byte	0x04
	.zero		1


	//   ....[4]....
        /*0128*/ 	.word	0x00000660
        /*012c*/ 	.word	0x000000ff
        /*0130*/ 	.word	0x00000010
        /*0134*/ 	.short	0x0100
        /*0136*/ 	.byte	0x04
	.zero		1


	//   ....[5]....
        /*0138*/ 	.word	0x00000670
        /*013c*/ 	.word	0x000000ff
        /*0140*/ 	.word	0x00000120
        /*0144*/ 	.short	0x0100
        /*0146*/ 	.byte	0x04
	.zero		1


	//   ....[6]....
        /*0148*/ 	.word	0x00000680
        /*014c*/ 	.word	0x000000ff
        /*0150*/ 	.word	0x00000018
        /*0154*/ 	.short	0x0100
        /*0156*/ 	.byte	0x04
	.zero		1


	//   ....[7]....
        /*0158*/ 	.word	0x00000690
        /*015c*/ 	.word	0x000000ff
        /*0160*/ 	.word	0x00000128
        /*0164*/ 	.short	0x0100
        /*0166*/ 	.byte	0x04
	.zero		1


	//   ....[8]....
        /*0168*/ 	.word	0x000006a0
        /*016c*/ 	.word	0x000000ff
        /*0170*/ 	.word	0x00000020
        /*0174*/ 	.short	0x0100
        /*0176*/ 	.byte	0x04
	.zero		1


	//   ....[9]....
        /*0178*/ 	.word	0x000006b0
        /*017c*/ 	.word	0x000000ff
        /*0180*/ 	.word	0x00000130
        /*0184*/ 	.short	0x0100
        /*0186*/ 	.byte	0x04
	.zero		1


	//   ....[10]....
        /*0188*/ 	.word	0x000006c0
        /*018c*/ 	.word	0x000000ff
        /*0190*/ 	.word	0x00000028
        /*0194*/ 	.short	0x0100
        /*0196*/ 	.byte	0x04
	.zero		1


	//   ....[11]....
        /*0198*/ 	.word	0x000006d0
        /*019c*/ 	.word	0x000000ff
        /*01a0*/ 	.word	0x00000138
        /*01a4*/ 	.short	0x0100
        /*01a6*/ 	.byte	0x04
	.zero		1


	//   ....[12]....
        /*01a8*/ 	.word	0x000006e0
        /*01ac*/ 	.word	0x000000ff
        /*01b0*/ 	.word	0x00000030
        /*01b4*/ 	.short	0x0100
        /*01b6*/ 	.byte	0x04
	.zero		1


	//   ....[13]....
        /*01b8*/ 	.word	0x000006f0
        /*01bc*/ 	.word	0x000000ff
        /*01c0*/ 	.word	0x00000140
        /*01c4*/ 	.short	0x0100
        /*01c6*/ 	.byte	0x04
	.zero		1


	//   ....[14]....
        /*01c8*/ 	.word	0x00000700
        /*01cc*/ 	.word	0x000000ff
        /*01d0*/ 	.word	0x00000038
        /*01d4*/ 	.short	0x0100
        /*01d6*/ 	.byte	0x04
	.zero		1


	//   ....[15]....
        /*01d8*/ 	.word	0x00000710
        /*01dc*/ 	.word	0x000000ff
        /*01e0*/ 	.word	0x00000148
        /*01e4*/ 	.short	0x0100
        /*01e6*/ 	.byte	0x04
	.zero		1


	//   ....[16]....
        /*01e8*/ 	.word	0x00000720
        /*01ec*/ 	.word	0x000000ff
        /*01f0*/ 	.word	0x00000040
        /*01f4*/ 	.short	0x0100
        /*01f6*/ 	.byte	0x04
	.zero		1


	//   ....[17]....
        /*01f8*/ 	.word	0x00000730
        /*01fc*/ 	.word	0x000000ff
        /*0200*/ 	.word	0x00000150
        /*0204*/ 	.short	0x0100
        /*0206*/ 	.byte	0x04
	.zero		1


	//   ....[18]....
        /*0208*/ 	.word	0x00000740
        /*020c*/ 	.word	0x000000ff
        /*0210*/ 	.word	0x00000048
        /*0214*/ 	.short	0x0100
        /*0216*/ 	.byte	0x04
	.zero		1


	//   ....[19]....
        /*0218*/ 	.word	0x00000750
        /*021c*/ 	.word	0x000000ff
        /*0220*/ 	.word	0x00000158
        /*0224*/ 	.short	0x0100
        /*0226*/ 	.byte	0x04
	.zero		1


	//   ....[20]....
        /*0228*/ 	.word	0x00000760
        /*022c*/ 	.word	0x000000ff
        /*0230*/ 	.word	0x00000050
        /*0234*/ 	.short	0x0100
        /*0236*/ 	.byte	0x04
	.zero		1


	//   ....[21]....
        /*0238*/ 	.word	0x00000770
        /*023c*/ 	.word	0x000000ff
        /*0240*/ 	.word	0x00000160
        /*0244*/ 	.short	0x0100
        /*0246*/ 	.byte	0x04
	.zero		1


	//   ....[22]....
        /*0248*/ 	.word	0x00000780
        /*024c*/ 	.word	0x000000ff
        /*0250*/ 	.word	0x00000058
        /*0254*/ 	.short	0x0100
        /*0256*/ 	.byte	0x04
	.zero		1


	//   ....[23]....
        /*0258*/ 	.word	0x00000790
        /*025c*/ 	.word	0x000000ff
        /*0260*/ 	.word	0x00000168
        /*0264*/ 	.short	0x0100
        /*0266*/ 	.byte	0x04
	.zero		1


	//   ....[24]....
        /*0268*/ 	.word	0x000007a0
        /*026c*/ 	.word	0x000000ff
        /*0270*/ 	.word	0x00000060
        /*0274*/ 	.short	0x0100
        /*0276*/ 	.byte	0x04
	.zero		1


	//   ....[25]....
        /*0278*/ 	.word	0x000007b0
        /*027c*/ 	.word	0x000000ff
        /*0280*/ 	.word	0x00000170
        /*0284*/ 	.short	0x0100
        /*0286*/ 	.byte	0x04
	.zero		1


	//   ....[26]....
        /*0288*/ 	.word	0x000007c0
        /*028c*/ 	.word	0x000000ff
        /*0290*/ 	.word	0x00000068
        /*0294*/ 	.short	0x0100
        /*0296*/ 	.byte	0x04
	.zero		1


	//   ....[27]....
        /*0298*/ 	.word	0x000007d0
        /*029c*/ 	.word	0x000000ff
        /*02a0*/ 	.word	0x00000178
        /*02a4*/ 	.short	0x0100
        /*02a6*/ 	.byte	0x04
	.zero		1


	//   ....[28]....
        /*02a8*/ 	.word	0x000007e0
        /*02ac*/ 	.word	0x000000ff
        /*02b0*/ 	.word	0x00000070
        /*02b4*/ 	.short	0x0100
        /*02b6*/ 	.byte	0x04
	.zero		1


	//   ....[29]....
        /*02b8*/ 	.word	0x000007f0
        /*02bc*/ 	.word	0x000000ff
        /*02c0*/ 	.word	0x00000180
        /*02c4*/ 	.short	0x0100
        /*02c6*/ 	.byte	0x04
	.zero		1


	//   ....[30]....
        /*02c8*/ 	.word	0x00000800
        /*02cc*/ 	.word	0x000000ff
        /*02d0*/ 	.word	0x00000078
        /*02d4*/ 	.short	0x0100
        /*02d6*/ 	.byte	0x04
	.zero		1


	//   ....[31]....
        /*02d8*/ 	.word	0x00000810
        /*02dc*/ 	.word	0x000000ff
        /*02e0*/ 	.word	0x00000188
        /*02e4*/ 	.short	0x0100
        /*02e6*/ 	.byte	0x04
	.zero		1


	//   ....[32]....
        /*02e8*/ 	.word	0x00000820
        /*02ec*/ 	.word	0x000000ff
        /*02f0*/ 	.word	0x00000080
        /*02f4*/ 	.short	0x0100
        /*02f6*/ 	.byte	0x04
	.zero		1


	//   ....[33]....
        /*02f8*/ 	.word	0x00000830
        /*02fc*/ 	.word	0x000000ff
        /*0300*/ 	.word	0x00000190
        /*0304*/ 	.short	0x0100
        /*0306*/ 	.byte	0x04
	.zero		1


	//   ....[34]....
        /*0308*/ 	.word	0x00000840
        /*030c*/ 	.word	0x000000ff
        /*0310*/ 	.word	0x00000088
        /*0314*/ 	.short	0x0100
        /*0316*/ 	.byte	0x04
	.zero		1


	//   ....[35]....
        /*0318*/ 	.word	0x00000850
        /*031c*/ 	.word	0x000000ff
        /*0320*/ 	.word	0x00000198
        /*0324*/ 	.short	0x0100
        /*0326*/ 	.byte	0x04
	.zero		1


	//   ....[36]....
        /*0328*/ 	.word	0x00000860
        /*032c*/ 	.word	0x000000ff
        /*0330*/ 	.word	0x00000090
        /*0334*/ 	.short	0x0100
        /*0336*/ 	.byte	0x04
	.zero		1


	//   ....[37]....
        /*0338*/ 	.word	0x00000870
        /*033c*/ 	.word	0x000000ff
        /*0340*/ 	.word	0x000001a0
        /*0344*/ 	.short	0x0100
        /*0346*/ 	.byte	0x04
	.zero		1


	//   ....[38]....
        /*0348*/ 	.word	0x00000880
        /*034c*/ 	.word	0x000000ff
        /*0350*/ 	.word	0x00000098
        /*0354*/ 	.short	0x0100
        /*0356*/ 	.byte	0x04
	.zero		1


	//   ....[39]....
        /*0358*/ 	.word	0x00000890
        /*035c*/ 	.word	0x000000ff
        /*0360*/ 	.word	0x000001a8
        /*0364*/ 	.short	0x0100
        /*0366*/ 	.byte	0x04
	.zero		1


	//   ....[40]....
        /*0368*/ 	.word	0x000008a0
        /*036c*/ 	.word	0x000000ff
        /*0370*/ 	.word	0x000000a0
        /*0374*/ 	.short	0x0100
        /*0376*/ 	.byte	0x04
	.zero		1


	//   ....[41]....
        /*0378*/ 	.word	0x000008b0
        /*037c*/ 	.word	0x000000ff
        /*0380*/ 	.word	0x000001b0
        /*0384*/ 	.short	0x0100
        /*0386*/ 	.byte	0x04
	.zero		1


	//   ....[42]....
        /*0388*/ 	.word	0x000008c0
        /*038c*/ 	.word	0x000000ff
        /*0390*/ 	.word	0x000000a8
        /*0394*/ 	.short	0x0100
        /*0396*/ 	.byte	0x04
	.zero		1


	//   ....[43]....
        /*0398*/ 	.word	0x000008d0
        /*039c*/ 	.word	0x000000ff
        /*03a0*/ 	.word	0x000001b8
        /*03a4*/ 	.short	0x0100
        /*03a6*/ 	.byte	0x04
	.zero		1


	//   ....[44]....
        /*03a8*/ 	.word	0x000008e0
        /*03ac*/ 	.word	0x000000ff
        /*03b0*/ 	.word	0x000000b0
        /*03b4*/ 	.short	0x0100
        /*03b6*/ 	.byte	0x04
	.zero		1


	//   ....[45]....
        /*03b8*/ 	.word	0x000008f0
        /*03bc*/ 	.word	0x000000ff
        /*03c0*/ 	.word	0x000001c0
        /*03c4*/ 	.short	0x0100
        /*03c6*/ 	.byte	0x04
	.zero		1


	//   ....[46]....
        /*03c8*/ 	.word	0x00000900
        /*03cc*/ 	.word	0x000000ff
        /*03d0*/ 	.word	0x000000b8
        /*03d4*/ 	.short	0x0100
        /*03d6*/ 	.byte	0x04
	.zero		1


	//   ....[47]....
        /*03d8*/ 	.word	0x00000910
        /*03dc*/ 	.word	0x000000ff
        /*03e0*/ 	.word	0x000001c8
        /*03e4*/ 	.short	0x0100
        /*03e6*/ 	.byte	0x04
	.zero		1


	//   ....[48]....
        /*03e8*/ 	.word	0x00000920
        /*03ec*/ 	.word	0x000000ff
        /*03f0*/ 	.word	0x000000c0
        /*03f4*/ 	.short	0x0100
        /*03f6*/ 	.byte	0x04
	.zero		1


	//   ....[49]....
        /*03f8*/ 	.word	0x00000930
        /*03fc*/ 	.word	0x000000ff
        /*0400*/ 	.word	0x000001d0
        /*0404*/ 	.short	0x0100
        /*0406*/ 	.byte	0x04
	.zero		1


	//   ....[50]....
        /*0408*/ 	.word	0x00000940
        /*040c*/ 	.word	0x000000ff
        /*0410*/ 	.word	0x000000c8
        /*0414*/ 	.short	0x0100
        /*0416*/ 	.byte	0x04
	.zero		1


	//   ....[51]....
        /*0418*/ 	.word	0x00000950
        /*041c*/ 	.word	0x000000ff
        /*0420*/ 	.word	0x000001d8
        /*0424*/ 	.short	0x0100
        /*0426*/ 	.byte	0x04
	.zero		1


	//   ....[52]....
        /*0428*/ 	.word	0x00000960
        /*042c*/ 	.word	0x000000ff
        /*0430*/ 	.word	0x000000d0
        /*0434*/ 	.short	0x0100
        /*0436*/ 	.byte	0x04
	.zero		1


	//   ....[53]....
        /*0438*/ 	.word	0x00000970
        /*043c*/ 	.word	0x000000ff
        /*0440*/ 	.word	0x000001e0
        /*0444*/ 	.short	0x0100
        /*0446*/ 	.byte	0x04
	.zero		1


	//   ....[54]....
        /*0448*/ 	.word	0x00000980
        /*044c*/ 	.word	0x000000ff
        /*0450*/ 	.word	0x000000d8
        /*0454*/ 	.short	0x0100
        /*0456*/ 	.byte	0x04
	.zero		1


	//   ....[55]....
        /*0458*/ 	.word	0x00000990
        /*045c*/ 	.word	0x000000ff
        /*0460*/ 	.word	0x000001e8
        /*0464*/ 	.short	0x0100
        /*0466*/ 	.byte	0x04
	.zero		1


	//   ....[56]....
        /*0468*/ 	.word	0x000009a0
        /*046c*/ 	.word	0x000000ff
        /*0470*/ 	.word	0x000000e0
        /*0474*/ 	.short	0x0100
        /*0476*/ 	.byte	0x04
	.zero		1


	//   ....[57]....
        /*0478*/ 	.word	0x000009b0
        /*047c*/ 	.word	0x000000ff
        /*0480*/ 	.word	0x000001f0
        /*0484*/ 	.short	0x0100
        /*0486*/ 	.byte	0x04
	.zero		1


	//   ....[58]....
        /*0488*/ 	.word	0x000009c0
        /*048c*/ 	.word	0x000000ff
        /*0490*/ 	.word	0x000000e8
        /*0494*/ 	.short	0x0100
        /*0496*/ 	.byte	0x04
	.zero		1


	//   ....[59]....
        /*0498*/ 	.word	0x000009d0
        /*049c*/ 	.word	0x000000ff
        /*04a0*/ 	.word	0x000001f8
        /*04a4*/ 	.short	0x0100
        /*04a6*/ 	.byte	0x04
	.zero		1


	//   ....[60]....
        /*04a8*/ 	.word	0x000009e0
        /*04ac*/ 	.word	0x000000ff
        /*04b0*/ 	.word	0x000000f0
        /*04b4*/ 	.short	0x0100
        /*04b6*/ 	.byte	0x04
	.zero		1


	//   ....[61]....
        /*04b8*/ 	.word	0x000009f0
        /*04bc*/ 	.word	0x000000ff
        /*04c0*/ 	.word	0x00000200
        /*04c4*/ 	.short	0x0100
        /*04c6*/ 	.byte	0x04
	.zero		1


	//   ....[62]....
        /*04c8*/ 	.word	0x00000a00
        /*04cc*/ 	.word	0x000000ff
        /*04d0*/ 	.word	0x000000f8
        /*04d4*/ 	.short	0x0100
        /*04d6*/ 	.byte	0x04
	.zero		1


	//   ....[63]....
        /*04d8*/ 	.word	0x00000a10
        /*04dc*/ 	.word	0x000000ff
        /*04e0*/ 	.word	0x00000208
        /*04e4*/ 	.short	0x0100
        /*04e6*/ 	.byte	0x04
	.zero		1


	//   ....[64]....
        /*04e8*/ 	.word	0x00000a20
        /*04ec*/ 	.word	0x000000ff
        /*04f0*/ 	.word	0x00000100
        /*04f4*/ 	.short	0x0100
        /*04f6*/ 	.byte	0x04
	.zero		1


	//   ....[65]....
        /*04f8*/ 	.word	0x00000a30
        /*04fc*/ 	.word	0x000000ff
        /*0500*/ 	.word	0x00000210
        /*0504*/ 	.short	0x0100
        /*0506*/ 	.byte	0x04
	.zero		1


	//   ....[66]....
        /*0508*/ 	.word	0x00000a40
        /*050c*/ 	.word	0x000000ff
        /*0510*/ 	.word	0x00000108
        /*0514*/ 	.short	0x0100
        /*0516*/ 	.byte	0x04
	.zero		1


	//   ....[67]....
        /*0518*/ 	.word	0x00000a50
        /*051c*/ 	.word	0x000000ff
        /*0520*/ 	.word	0x00000218
        /*0524*/ 	.short	0x0100
        /*0526*/ 	.byte	0x04
	.zero		1


	//   ....[68]....
        /*0528*/ 	.word	0x00000b90
        /*052c*/ 	.word	0x000000ff
        /*0530*/ 	.word	0x00000220
        /*0534*/ 	.short	0x0100
        /*0536*/ 	.byte	0x04
	.zero		1


	//   ....[69]....
        /*0538*/ 	.word	0x00000ba0
        /*053c*/ 	.word	0x000000ff
        /*0540*/ 	.word	0x00000228
        /*0544*/ 	.short	0x0100
        /*0546*/ 	.byte	0x04
	.zero		1


	//   ....[70]....
        /*0548*/ 	.word	0x00000c90
        /*054c*/ 	.word	0x000000ff
        /*0550*/ 	.word	0x00000230
        /*0554*/ 	.short	0x0100
        /*0556*/ 	.byte	0x06
	.zero		1


	//   ....[71]....
        /*0558*/ 	.word	0x00000ca0
        /*055c*/ 	.word	0x000000ff
        /*0560*/ 	.word	0x00000238
        /*0564*/ 	.short	0x0100
        /*0566*/ 	.byte	0x06
	.zero		1


	//   ....[72]....
        /*0568*/ 	.word	0x00000de0
        /*056c*/ 	.word	0x000000ff
        /*0570*/ 	.word	0x00000240
        /*0574*/ 	.short	0x0100
        /*0576*/ 	.byte	0x06
	.zero		1


	//   ....[73]....
        /*0578*/ 	.word	0x00000df0
        /*057c*/ 	.word	0x000000ff
        /*0580*/ 	.word	0x00000250
        /*0584*/ 	.short	0x0100
        /*0586*/ 	.byte	0x06
	.zero		1


	//   ....[74]....
        /*0588*/ 	.word	0x00000e00
        /*058c*/ 	.word	0x000000ff
        /*0590*/ 	.word	0x00000248
        /*0594*/ 	.short	0x0100
        /*0596*/ 	.byte	0x06
	.zero		1


	//   ....[75]....
        /*0598*/ 	.word	0x00000e10
        /*059c*/ 	.word	0x000000ff
        /*05a0*/ 	.word	0x00000258
        /*05a4*/ 	.short	0x0100
        /*05a6*/ 	.byte	0x06
	.zero		1


	//   ....[76]....
        /*05a8*/ 	.word	0x00000f40
        /*05ac*/ 	.word	0x000000ff
        /*05b0*/ 	.word	0x00000260
        /*05b4*/ 	.short	0x0100
        /*05b6*/ 	.byte	0x04
	.zero		1


	//   ....[77]....
        /*05b8*/ 	.word	0x00000f50
        /*05bc*/ 	.word	0x000000ff
        /*05c0*/ 	.word	0x00000280
        /*05c4*/ 	.short	0x0100
        /*05c6*/ 	.byte	0x04
	.zero		1


	//   ....[78]....
        /*05c8*/ 	.word	0x00000f60
        /*05cc*/ 	.word	0x000000ff
        /*05d0*/ 	.word	0x00000268
        /*05d4*/ 	.short	0x0100
        /*05d6*/ 	.byte	0x04
	.zero		1


	//   ....[79]....
        /*05d8*/ 	.word	0x00000f70
        /*05dc*/ 	.word	0x000000ff
        /*05e0*/ 	.word	0x00000288
        /*05e4*/ 	.short	0x0100
        /*05e6*/ 	.byte	0x04
	.zero		1


	//   ....[80]....
        /*05e8*/ 	.word	0x00000f80
        /*05ec*/ 	.word	0x000000ff
        /*05f0*/ 	.word	0x00000270
        /*05f4*/ 	.short	0x0100
        /*05f6*/ 	.byte	0x04
	.zero		1


	//   ....[81]....
        /*05f8*/ 	.word	0x00000f90
        /*05fc*/ 	.word	0x000000ff
        /*0600*/ 	.word	0x00000290
        /*0604*/ 	.short	0x0100
        /*0606*/ 	.byte	0x04
	.zero		1


	//   ....[82]....
        /*0608*/ 	.word	0x00000fa0
        /*060c*/ 	.word	0x000000ff
        /*0610*/ 	.word	0x00000278
        /*0614*/ 	.short	0x0100
        /*0616*/ 	.byte	0x04
	.zero		1


	//   ....[83]....
        /*0618*/ 	.word	0x00000fb0
        /*061c*/ 	.word	0x000000ff
        /*0620*/ 	.word	0x00000298
        /*0624*/ 	.short	0x0100
        /*0626*/ 	.byte	0x04
	.zero		1


	//   ....[84]....
        /*0628*/ 	.word	0x000010a0
        /*062c*/ 	.word	0x000000ff
        /*0630*/ 	.word	0x000002a0
        /*0634*/ 	.short	0x0100
        /*0636*/ 	.byte	0x04
	.zero		1


	//   ....[85]....
        /*0638*/ 	.word	0x000010b0
        /*063c*/ 	.word	0x000000ff
        /*0640*/ 	.word	0x000002b0
        /*0644*/ 	.short	0x0100
        /*0646*/ 	.byte	0x04
	.zero		1


	//   ....[86]....
        /*0648*/ 	.word	0x000010c0
        /*064c*/ 	.word	0x000000ff
        /*0650*/ 	.word	0x000002a8
        /*0654*/ 	.short	0x0100
        /*0656*/ 	.byte	0x04
	.zero		1


	//   ....[87]....
        /*0658*/ 	.word	0x000010d0
        /*065c*/ 	.word	0x000000ff
        /*0660*/ 	.word	0x000002b8
        /*0664*/ 	.short	0x0100
        /*0666*/ 	.byte	0x04
	.zero		1


	//   ....[88]....
        /*0668*/ 	.word	0x00001be0
        /*066c*/ 	.word	0x00000000
        /*0670*/ 	.word	0x000002b0
        /*0674*/ 	.short	0x010a
        /*0676*/ 	.byte	0xff
	.zero		1


	//   ....[89]....
        /*0678*/ 	.word	0x00001c10
        /*067c*/ 	.word	0x00000000
        /*0680*/ 	.word	0x000002a0
        /*0684*/ 	.short	0x0101
        /*0686*/ 	.byte	0xff
	.zero		1


	//   ....[90]....
        /*0688*/ 	.word	0x00001cc0
        /*068c*/ 	.word	0x000000ff
        /*0690*/ 	.word	0x00000110
        /*0694*/ 	.short	0x010a
        /*0696*/ 	.byte	0x04
	.zero		1


	//   ....[91]....
        /*0698*/ 	.word	0x00001d40
        /*069c*/ 	.word	0x000000ff
        /*06a0*/ 	.word	0x00000110
        /*06a4*/ 	.short	0x010a
        /*06a6*/ 	.byte	0x21
	.zero		1


	//   ....[92]....
        /*06a8*/ 	.word	0x00001ed0
        /*06ac*/ 	.word	0x000000ff
        /*06b0*/ 	.word	0x00000110
        /*06b4*/ 	.short	0x010a
        /*06b6*/ 	.byte	0x08
	.zero		1


	//   ....[93]....
        /*06b8*/ 	.word	0x00001ff0
        /*06bc*/ 	.word	0x000000ff
        /*06c0*/ 	.word	0x00000238
        /*06c4*/ 	.short	0x0101
        /*06c6*/ 	.byte	0x07
	.zero		1


	//   ....[94]....
        /*06c8*/ 	.word	0x00002010
        /*06cc*/ 	.word	0x000000ff
        /*06d0*/ 	.word	0x00000110
        /*06d4*/ 	.short	0x010a
        /*06d6*/ 	.byte	0x04
	.zero		1


	//   ....[95]....
        /*06d8*/ 	.word	0x00002090
        /*06dc*/ 	.word	0x000000ff
        /*06e0*/ 	.word	0x00000110
        /*06e4*/ 	.short	0x010a
        /*06e6*/ 	.byte	0x11
	.zero		1


	//   ....[96]....
        /*06e8*/ 	.word	0x00002220
        /*06ec*/ 	.word	0x000000ff
        /*06f0*/ 	.word	0x00000110
        /*06f4*/ 	.short	0x010a
        /*06f6*/ 	.byte	0x06
	.zero		1


	//   ....[97]....
        /*06f8*/ 	.word	0x00002360
        /*06fc*/ 	.word	0x00000003
        /*0700*/ 	.word	0x00000240
        /*0704*/ 	.short	0x010a
        /*0706*/ 	.byte	0xff
	.zero		1


	//   ....[98]....
        /*0708*/ 	.word	0x000024b0
        /*070c*/ 	.word	0x00000000
        /*0710*/ 	.word	0x00000000
        /*0714*/ 	.short	0x0101
        /*0716*/ 	.byte	0xff
	.zero		1


	//   ....[99]....
        /*0718*/ 	.word	0x00002a50
        /*071c*/ 	.word	0x000000ff
        /*0720*/ 	.word	0x00000000
        /*0724*/ 	.short	0x010a
        /*0726*/ 	.byte	0x04
	.zero		1


	//   ....[100]....
        /*0728*/ 	.word	0x00002ae0
        /*072c*/ 	.word	0x000000ff
        /*0730*/ 	.word	0x00000000
        /*0734*/ 	.short	0x010a
        /*0736*/ 	.byte	0x05
	.zero		1


	//   ....[101]....
        /*0738*/ 	.word	0x00002b70
        /*073c*/ 	.word	0x000000ff
        /*0740*/ 	.word	0x00000000
        /*0744*/ 	.short	0x010a
        /*0746*/ 	.byte	0x05
	.zero		1


	//   ....[102]....
        /*0748*/ 	.word	0x00002c00
        /*074c*/ 	.word	0x000000ff
        /*0750*/ 	.word	0x00000000
        /*0754*/ 	.short	0x010a
        /*0756*/ 	.byte	0x05
	.zero		1


	//   ....[103]....
        /*0758*/ 	.word	0x00002c90
        /*075c*/ 	.word	0x000000ff
        /*0760*/ 	.word	0x00000000
        /*0764*/ 	.short	0x010a
        /*0766*/ 	.byte	0x05
	.zero		1


	//   ....[104]....
        /*0768*/ 	.word	0x00002d20
        /*076c*/ 	.word	0x000000ff
        /*0770*/ 	.word	0x00000000
        /*0774*/ 	.short	0x010a
        /*0776*/ 	.byte	0x05
	.zero		1


	//   ....[105]....
        /*0778*/ 	.word	0x00002db0
        /*077c*/ 	.word	0x000000ff
        /*0780*/ 	.word	0x00000000
        /*0784*/ 	.short	0x010a
        /*0786*/ 	.byte	0x05
	.zero		1


	//   ....[106]....
        /*0788*/ 	.word	0x00002e40
        /*078c*/ 	.word	0x000000ff
        /*0790*/ 	.word	0x00000000
        /*0794*/ 	.short	0x010a
        /*0796*/ 	.byte	0x05
	.zero		1


	//   ....[107]....
        /*0798*/ 	.word	0x00002ed0
        /*079c*/ 	.word	0x000000ff
        /*07a0*/ 	.word	0x00000000
        /*07a4*/ 	.short	0x010a
        /*07a6*/ 	.byte	0x05
	.zero		1


	//   ....[108]....
        /*07a8*/ 	.word	0x00002f60
        /*07ac*/ 	.word	0x000000ff
        /*07b0*/ 	.word	0x00000000
        /*07b4*/ 	.short	0x010a
        /*07b6*/ 	.byte	0x05
	.zero		1


	//   ....[109]....
        /*07b8*/ 	.word	0x00002ff0
        /*07bc*/ 	.word	0x000000ff
        /*07c0*/ 	.word	0x00000000
        /*07c4*/ 	.short	0x010a
        /*07c6*/ 	.byte	0x05
	.zero		1


	//   ....[110]....
        /*07c8*/ 	.word	0x00003080
        /*07cc*/ 	.word	0x000000ff
        /*07d0*/ 	.word	0x00000000
        /*07d4*/ 	.short	0x010a
        /*07d6*/ 	.byte	0x05
	.zero		1


	//   ....[111]....
        /*07d8*/ 	.word	0x00003110
        /*07dc*/ 	.word	0x000000ff
        /*07e0*/ 	.word	0x00000000
        /*07e4*/ 	.short	0x010a
        /*07e6*/ 	.byte	0x05
	.zero		1


	//   ....[112]....
        /*07e8*/ 	.word	0x000031a0
        /*07ec*/ 	.word	0x000000ff
        /*07f0*/ 	.word	0x00000000
        /*07f4*/ 	.short	0x010a
        /*07f6*/ 	.byte	0x05
	.zero		1


	//   ....[113]....
        /*07f8*/ 	.word	0x00003230
        /*07fc*/ 	.word	0x000000ff
        /*0800*/ 	.word	0x00000000
        /*0804*/ 	.short	0x010a
        /*0806*/ 	.byte	0x05
	.zero		1


	//   ....[114]....
        /*0808*/ 	.word	0x000032c0
        /*080c*/ 	.word	0x000000ff
        /*0810*/ 	.word	0x00000000
        /*0814*/ 	.short	0x010a
        /*0816*/ 	.byte	0x05
	.zero		1


	//   ....[115]....
        /*0818*/ 	.word	0x00003350
        /*081c*/ 	.word	0x000000ff
        /*0820*/ 	.word	0x00000000
        /*0824*/ 	.short	0x010a
        /*0826*/ 	.byte	0x05
	.zero		1


	//   ....[116]....
        /*0828*/ 	.word	0x000033e0
        /*082c*/ 	.word	0x000000ff
        /*0830*/ 	.word	0x00000000
        /*0834*/ 	.short	0x010a
        /*0836*/ 	.byte	0x05
	.zero		1


	//   ....[117]....
        /*0838*/ 	.word	0x00003470
        /*083c*/ 	.word	0x000000ff
        /*0840*/ 	.word	0x00000000
        /*0844*/ 	.short	0x010a
        /*0846*/ 	.byte	0x05
	.zero		1


	//   ....[118]....
        /*0848*/ 	.word	0x00003500
        /*084c*/ 	.word	0x000000ff
        /*0850*/ 	.word	0x00000000
        /*0854*/ 	.short	0x010a
        /*0856*/ 	.byte	0x05
	.zero		1


	//   ....[119]....
        /*0858*/ 	.word	0x00003590
        /*085c*/ 	.word	0x000000ff
        /*0860*/ 	.word	0x00000000
        /*0864*/ 	.short	0x010a
        /*0866*/ 	.byte	0x05
	.zero		1


	//   ....[120]....
        /*0868*/ 	.word	0x00003620
        /*086c*/ 	.word	0x000000ff
        /*0870*/ 	.word	0x00000000
        /*0874*/ 	.short	0x010a
        /*0876*/ 	.byte	0x05
	.zero		1


	//   ....[121]....
        /*0878*/ 	.word	0x000036b0
        /*087c*/ 	.word	0x000000ff
        /*0880*/ 	.word	0x00000000
        /*0884*/ 	.short	0x010a
        /*0886*/ 	.byte	0x05
	.zero		1


	//   ....[122]....
        /*0888*/ 	.word	0x00003740
        /*088c*/ 	.word	0x000000ff
        /*0890*/ 	.word	0x00000000
        /*0894*/ 	.short	0x010a
        /*0896*/ 	.byte	0x05
	.zero		1


	//   ....[123]....
        /*0898*/ 	.word	0x000037d0
        /*089c*/ 	.word	0x000000ff
        /*08a0*/ 	.word	0x00000000
        /*08a4*/ 	.short	0x010a
        /*08a6*/ 	.byte	0x05
	.zero		1


	//   ....[124]....
        /*08a8*/ 	.word	0x00003860
        /*08ac*/ 	.word	0x000000ff
        /*08b0*/ 	.word	0x00000000
        /*08b4*/ 	.short	0x010a
        /*08b6*/ 	.byte	0x05
	.zero		1


	//   ....[125]....
        /*08b8*/ 	.word	0x000038f0
        /*08bc*/ 	.word	0x000000ff
        /*08c0*/ 	.word	0x00000000
        /*08c4*/ 	.short	0x010a
        /*08c6*/ 	.byte	0x05
	.zero		1


	//   ....[126]....
        /*08c8*/ 	.word	0x00003980
        /*08cc*/ 	.word	0x000000ff
        /*08d0*/ 	.word	0x00000000
        /*08d4*/ 	.short	0x010a
        /*08d6*/ 	.byte	0x05
	.zero		1


	//   ....[127]....
        /*08d8*/ 	.word	0x00003a10
        /*08dc*/ 	.word	0x000000ff
        /*08e0*/ 	.word	0x00000000
        /*08e4*/ 	.short	0x010a
        /*08e6*/ 	.byte	0x05
	.zero		1


	//   ....[128]....
        /*08e8*/ 	.word	0x00003aa0
        /*08ec*/ 	.word	0x000000ff
        /*08f0*/ 	.word	0x00000000
        /*08f4*/ 	.short	0x010a
        /*08f6*/ 	.byte	0x05
	.zero		1


	//   ....[129]....
        /*08f8*/ 	.word	0x00003b30
        /*08fc*/ 	.word	0x000000ff
        /*0900*/ 	.word	0x00000000
        /*0904*/ 	.short	0x010a
        /*0906*/ 	.byte	0x05
	.zero		1


	//   ....[130]....
        /*0908*/ 	.word	0x00003bc0
        /*090c*/ 	.word	0x000000ff
        /*0910*/ 	.word	0x00000000
        /*0914*/ 	.short	0x010a
        /*0916*/ 	.byte	0x05
	.zero		1


	//   ....[131]....
        /*0918*/ 	.word	0x00003c50
        /*091c*/ 	.word	0x000000ff
        /*0920*/ 	.word	0x00000000
        /*0924*/ 	.short	0x010a
        /*0926*/ 	.byte	0x05
	.zero		1


	//   ....[132]....
        /*0928*/ 	.word	0x00003cf0
        /*092c*/ 	.word	0x00000000
        /*0930*/ 	.word	0x00000000
        /*0934*/ 	.short	0x010a
        /*0936*/ 	.byte	0xff
	.zero		1


	//   ....[133]....
        /*0938*/ 	.word	0x00003e10
        /*093c*/ 	.word	0x00000002
        /*0940*/ 	.word	0x000002a0
        /*0944*/ 	.short	0x010a
        /*0946*/ 	.byte	0xff
	.zero		1


	//   ....[134]....
        /*0948*/ 	.word	0x00003e80
        /*094c*/ 	.word	0x00000002
        /*0950*/ 	.word	0x00000000
        /*0954*/ 	.short	0x0101
        /*0956*/ 	.byte	0xff
	.zero		1


	//   ....[135]....
        /*0958*/ 	.word	0x00003ea0
        /*095c*/ 	.word	0x000000ff
        /*0960*/ 	.word	0x00000250
        /*0964*/ 	.short	0x010a
        /*0966*/ 	.byte	0x04
	.zero		1


	//   ....[136]....
        /*0968*/ 	.word	0x00003fc0
        /*096c*/ 	.word	0x00000002
        /*0970*/ 	.word	0x00000240
        /*0974*/ 	.short	0x010a
        /*0976*/ 	.byte	0xff
	.zero		1


	//   ....[137]....
        /*0978*/ 	.word	0x000040c0
        /*097c*/ 	.word	0x00000002
        /*0980*/ 	.word	0x00000000
        /*0984*/ 	.short	0x0101
        /*0986*/ 	.byte	0xff
	.zero		1


	//   ....[138]....
        /*0988*/ 	.word	0x00004150
        /*098c*/ 	.word	0x000000ff
        /*0990*/ 	.word	0x00000250
        /*0994*/ 	.short	0x0106
        /*0996*/ 	.byte	0x04
	.zero		1


	//   ....[139]....
        /*0998*/ 	.word	0x00004170
        /*099c*/ 	.word	0x000000ff
        /*09a0*/ 	.word	0x00000250
        /*09a4*/ 	.short	0x010a
        /*09a6*/ 	.byte	0x04
	.zero		1


	//   ....[140]....
        /*09a8*/ 	.word	0x00004200
        /*09ac*/ 	.word	0x000000ff
        /*09b0*/ 	.word	0x00000250
        /*09b4*/ 	.short	0x0106
        /*09b6*/ 	.byte	0x07
	.zero		1


	//   ....[141]....
        /*09b8*/ 	.word	0x00004240
        /*09bc*/ 	.word	0x00000000
        /*09c0*/ 	.word	0x00000250
        /*09c4*/ 	.short	0x010a
        /*09c6*/ 	.byte	0xff
	.zero		1


	//   ....[142]....
        /*09c8*/ 	.word	0x00004730
        /*09cc*/ 	.word	0x00000000
        /*09d0*/ 	.word	0x00000240
        /*09d4*/ 	.short	0x010a
        /*09d6*/ 	.byte	0xff
	.zero		1


	//   ....[143]....
        /*09d8*/ 	.word	0x00004830
        /*09dc*/ 	.word	0x00000003
        /*09e0*/ 	.word	0x00000000
        /*09e4*/ 	.short	0x0101
        /*09e6*/ 	.byte	0xff
	.zero		1


	//   ....[144]....
        /*09e8*/ 	.word	0x00004840
        /*09ec*/ 	.word	0x000000ff
        /*09f0*/ 	.word	0x00000000
        /*09f4*/ 	.short	0x010a
        /*09f6*/ 	.byte	0x04
	.zero		1


	//   ....[145]....
        /*09f8*/ 	.word	0x00004860
        /*09fc*/ 	.word	0x000000ff
        /*0a00*/ 	.word	0x00000280
        /*0a04*/ 	.short	0x010a
        /*0a06*/ 	.byte	0x12
	.zero		1


	//   ....[146]....
        /*0a08*/ 	.word	0x00004940
        /*0a0c*/ 	.word	0x000000ff
        /*0a10*/ 	.word	0x00000000
        /*0a14*/ 	.short	0x010a
        /*0a16*/ 	.byte	0x06
	.zero		1


	//   ....[147]....
        /*0a18*/ 	.word	0x00004a40
        /*0a1c*/ 	.word	0x000000ff
        /*0a20*/ 	.word	0x00000000
        /*0a24*/ 	.short	0x010a
        /*0a26*/ 	.byte	0x04
	.zero		1


	//   ....[148]....
        /*0a28*/ 	.word	0x00004c20
        /*0a2c*/ 	.word	0x000000ff
        /*0a30*/ 	.word	0x00000000
        /*0a34*/ 	.short	0x010a
        /*0a36*/ 	.byte	0x04
	.zero		1


	//   ....[149]....
        /*0a38*/ 	.word	0x00004cb0
        /*0a3c*/ 	.word	0x000000ff
        /*0a40*/ 	.word	0x00000000
        /*0a44*/ 	.short	0x010a
        /*0a46*/ 	.byte	0x05
	.zero		1


	//   ....[150]....
        /*0a48*/ 	.word	0x00004d40
        /*0a4c*/ 	.word	0x000000ff
        /*0a50*/ 	.word	0x00000000
        /*0a54*/ 	.short	0x010a
        /*0a56*/ 	.byte	0x05
	.zero		1


	//   ....[151]....
        /*0a58*/ 	.word	0x00004dd0
        /*0a5c*/ 	.word	0x000000ff
        /*0a60*/ 	.word	0x00000000
        /*0a64*/ 	.short	0x010a
        /*0a66*/ 	.byte	0x04
	.zero		1


	//   ....[152]....
        /*0a68*/ 	.word	0x00005270
        /*0a6c*/ 	.word	0x00000007
        /*0a70*/ 	.word	0x00000240
        /*0a74*/ 	.short	0x010a
        /*0a76*/ 	.byte	0xff
	.zero		1


	//   ....[153]....
        /*0a78*/ 	.word	0x000053e0
        /*0a7c*/ 	.word	0x00000000
        /*0a80*/ 	.word	0x00000000
        /*0a84*/ 	.short	0x0101
        /*0a86*/ 	.byte	0xff
	.zero		1


	//   ....[154]....
        /*0a88*/ 	.word	0x00005850
        /*0a8c*/ 	.word	0x000000ff
        /*0a90*/ 	.word	0x00000238
        /*0a94*/ 	.short	0x010a
        /*0a96*/ 	.byte	0x11
	.zero		1


	//   ....[155]....
        /*0a98*/ 	.word	0x000059d0
        /*0a9c*/ 	.word	0x000000ff
        /*0aa0*/ 	.word	0x00000228
        /*0aa4*/ 	.short	0x010a
        /*0aa6*/ 	.byte	0x11
	.zero		1


	//   ....[156]....
        /*0aa8*/ 	.word	0x00005be0
        /*0aac*/ 	.word	0x000000ff
        /*0ab0*/ 	.word	0x00000220
        /*0ab4*/ 	.short	0x010b
        /*0ab6*/ 	.byte	0x11
	.zero		1


	//   ....[157]....
        /*0ab8*/ 	.word	0x00005bf0
        /*0abc*/ 	.word	0x000000ff
        /*0ac0*/ 	.word	0x00000000
        /*0ac4*/ 	.short	0x0101
        /*0ac6*/ 	.byte	0x1b
	.zero		1


	//   ....[158]....
        /*0ac8*/ 	.word	0x00005c30
        /*0acc*/ 	.word	0x00000000
        /*0ad0*/ 	.word	0x00000228
        /*0ad4*/ 	.short	0x010a
        /*0ad6*/ 	.byte	0xff
	.zero		1


	//   ....[159]....
        /*0ad8*/ 	.word	0x00005f40
        /*0adc*/ 	.word	0x00000003
        /*0ae0*/ 	.word	0x00000240
        /*0ae4*/ 	.short	0x010a
        /*0ae6*/ 	.byte	0xff
	.zero		1


	//   ....[160]....
        /*0ae8*/ 	.word	0x000060c0
        /*0aec*/ 	.word	0x00000000
        /*0af0*/ 	.word	0x00000000
        /*0af4*/ 	.short	0x0101
        /*0af6*/ 	.byte	0xff
	.zero		1


	//   ....[161]....
        /*0af8*/ 	.word	0x00006b60
        /*0afc*/ 	.word	0x000000ff
        /*0b00*/ 	.word	0x00000220
        /*0b04*/ 	.short	0x010a
        /*0b06*/ 	.byte	0x2c
	.zero		1


	//   ....[162]....
        /*0b08*/ 	.word	0x00006b70
        /*0b0c*/ 	.word	0x00000016
        /*0b10*/ 	.word	0x00000260
        /*0b14*/ 	.short	0x010a
        /*0b16*/ 	.byte	0xff
	.zero		1


	//   ....[163]....
        /*0b18*/ 	.word	0x00006d00
        /*0b1c*/ 	.word	0x000000ff
        /*0b20*/ 	.word	0x00000220
        /*0b24*/ 	.short	0x010a
        /*0b26*/ 	.byte	0x2c
	.zero		1


	//   ....[164]....
        /*0b28*/ 	.word	0x00006e00
        /*0b2c*/ 	.word	0x000000ff
        /*0b30*/ 	.word	0x00000000
        /*0b34*/ 	.short	0x0101
        /*0b36*/ 	.byte	0x04
	.zero		1


	//   ....[165]....
        /*0b38*/ 	.word	0x00006e60
        /*0b3c*/ 	.word	0x00000016
        /*0b40*/ 	.word	0x00000260
        /*0b44*/ 	.short	0x010a
        /*0b46*/ 	.byte	0xff
	.zero		1


	//   ....[166]....
        /*0b48*/ 	.word	0x000074c0
        /*0b4c*/ 	.word	0x000000ff
        /*0b50*/ 	.word	0x00000000
        /*0b54*/ 	.short	0x0101
        /*0b56*/ 	.byte	0x04
	.zero		1


	//   ....[167]....
        /*0b58*/ 	.word	0x000082c0
        /*0b5c*/ 	.word	0x00000000
        /*0b60*/ 	.word	0x000002b0
        /*0b64*/ 	.short	0x010a
        /*0b66*/ 	.byte	0xff
	.zero		1


	//   ....[168]....
        /*0b68*/ 	.word	0x00008320
        /*0b6c*/ 	.word	0x00000000
        /*0b70*/ 	.word	0x00000110
        /*0b74*/ 	.short	0x010a
        /*0b76*/ 	.byte	0xff
	.zero		1


	//   ....[169]....
        /*0b78*/ 	.word	0x00008380
        /*0b7c*/ 	.word	0x00000000
        /*0b80*/ 	.word	0x00000110
        /*0b84*/ 	.short	0x010a
        /*0b86*/ 	.byte	0xff
	.zero		1


	//   ....[170]....
        /*0b88*/ 	.word	0x000083d0
        /*0b8c*/ 	.word	0x00000003
        /*0b90*/ 	.word	0x00000240
        /*0b94*/ 	.short	0x010a
        /*0b96*/ 	.byte	0xff
	.zero		1


	//   ....[171]....
        /*0b98*/ 	.word	0x00008430
        /*0b9c*/ 	.word	0x00000000
        /*0ba0*/ 	.word	0x00000000
        /*0ba4*/ 	.short	0x010a
        /*0ba6*/ 	.byte	0xff
	.zero		1


	//   ....[172]....
        /*0ba8*/ 	.word	0x00008490
        /*0bac*/ 	.word	0x00000000
        /*0bb0*/ 	.word	0x00000000
        /*0bb4*/ 	.short	0x010a
        /*0bb6*/ 	.byte	0xff
	.zero		1


	//   ....[173]....
        /*0bb8*/ 	.word	0x000084f0
        /*0bbc*/ 	.word	0x00000000
        /*0bc0*/ 	.word	0x00000000
        /*0bc4*/ 	.short	0x010a
        /*0bc6*/ 	.byte	0xff
	.zero		1


	//   ....[174]....
        /*0bc8*/ 	.word	0x00008550
        /*0bcc*/ 	.word	0x00000000
        /*0bd0*/ 	.word	0x00000000
        /*0bd4*/ 	.short	0x010a
        /*0bd6*/ 	.byte	0xff
	.zero		1


	//   ....[175]....
        /*0bd8*/ 	.word	0x000085b0
        /*0bdc*/ 	.word	0x00000000
        /*0be0*/ 	.word	0x00000000
        /*0be4*/ 	.short	0x010a
        /*0be6*/ 	.byte	0xff
	.zero		1


	//   ....[176]....
        /*0be8*/ 	.word	0x00008610
        /*0bec*/ 	.word	0x00000000
        /*0bf0*/ 	.word	0x00000000
        /*0bf4*/ 	.short	0x010a
        /*0bf6*/ 	.byte	0xff
	.zero		1


	//   ....[177]....
        /*0bf8*/ 	.word	0x00008670
        /*0bfc*/ 	.word	0x00000000
        /*0c00*/ 	.word	0x00000000
        /*0c04*/ 	.short	0x010a
        /*0c06*/ 	.byte	0xff
	.zero		1


	//   ....[178]....
        /*0c08*/ 	.word	0x000086d0
        /*0c0c*/ 	.word	0x00000000
        /*0c10*/ 	.word	0x00000000
        /*0c14*/ 	.short	0x010a
        /*0c16*/ 	.byte	0xff
	.zero		1


	//   ....[179]....
        /*0c18*/ 	.word	0x00008730
        /*0c1c*/ 	.word	0x00000000
        /*0c20*/ 	.word	0x00000000
        /*0c24*/ 	.short	0x010a
        /*0c26*/ 	.byte	0xff
	.zero		1


	//   ....[180]....
        /*0c28*/ 	.word	0x00008790
        /*0c2c*/ 	.word	0x00000000
        /*0c30*/ 	.word	0x00000000
        /*0c34*/ 	.short	0x010a
        /*0c36*/ 	.byte	0xff
	.zero		1


	//   ....[181]....
        /*0c38*/ 	.word	0x000087f0
        /*0c3c*/ 	.word	0x00000000
        /*0c40*/ 	.word	0x00000000
        /*0c44*/ 	.short	0x010a
        /*0c46*/ 	.byte	0xff
	.zero		1


	//   ....[182]....
        /*0c48*/ 	.word	0x00008850
        /*0c4c*/ 	.word	0x00000000
        /*0c50*/ 	.word	0x00000000
        /*0c54*/ 	.short	0x010a
        /*0c56*/ 	.byte	0xff
	.zero		1


	//   ....[183]....
        /*0c58*/ 	.word	0x000088b0
        /*0c5c*/ 	.word	0x00000000
        /*0c60*/ 	.word	0x00000000
        /*0c64*/ 	.short	0x010a
        /*0c66*/ 	.byte	0xff
	.zero		1


	//   ....[184]....
        /*0c68*/ 	.word	0x00008910
        /*0c6c*/ 	.word	0x00000000
        /*0c70*/ 	.word	0x00000000
        /*0c74*/ 	.short	0x010a
        /*0c76*/ 	.byte	0xff
	.zero		1


	//   ....[185]....
        /*0c78*/ 	.word	0x00008970
        /*0c7c*/ 	.word	0x00000000
        /*0c80*/ 	.word	0x00000000
        /*0c84*/ 	.short	0x010a
        /*0c86*/ 	.byte	0xff
	.zero		1


	//   ....[186]....
        /*0c88*/ 	.word	0x000089d0
        /*0c8c*/ 	.word	0x00000000
        /*0c90*/ 	.word	0x00000000
        /*0c94*/ 	.short	0x010a
        /*0c96*/ 	.byte	0xff
	.zero		1


	//   ....[187]....
        /*0c98*/ 	.word	0x00008a30
        /*0c9c*/ 	.word	0x00000000
        /*0ca0*/ 	.word	0x00000000
        /*0ca4*/ 	.short	0x010a
        /*0ca6*/ 	.byte	0xff
	.zero		1


	//   ....[188]....
        /*0ca8*/ 	.word	0x00008a90
        /*0cac*/ 	.word	0x00000000
        /*0cb0*/ 	.word	0x00000000
        /*0cb4*/ 	.short	0x010a
        /*0cb6*/ 	.byte	0xff
	.zero		1


	//   ....[189]....
        /*0cb8*/ 	.word	0x00008af0
        /*0cbc*/ 	.word	0x00000000
        /*0cc0*/ 	.word	0x00000000
        /*0cc4*/ 	.short	0x010a
        /*0cc6*/ 	.byte	0xff
	.zero		1


	//   ....[190]....
        /*0cc8*/ 	.word	0x00008b50
        /*0ccc*/ 	.word	0x00000000
        /*0cd0*/ 	.word	0x00000000
        /*0cd4*/ 	.short	0x010a
        /*0cd6*/ 	.byte	0xff
	.zero		1


	//   ....[191]....
        /*0cd8*/ 	.word	0x00008bb0
        /*0cdc*/ 	.word	0x00000000
        /*0ce0*/ 	.word	0x00000000
        /*0ce4*/ 	.short	0x010a
        /*0ce6*/ 	.byte	0xff
	.zero		1


	//   ....[192]....
        /*0ce8*/ 	.word	0x00008c10
        /*0cec*/ 	.word	0x00000000
        /*0cf0*/ 	.word	0x00000000
        /*0cf4*/ 	.short	0x010a
        /*0cf6*/ 	.byte	0xff
	.zero		1


	//   ....[193]....
        /*0cf8*/ 	.word	0x00008c70
        /*0cfc*/ 	.word	0x00000000
        /*0d00*/ 	.word	0x00000000
        /*0d04*/ 	.short	0x010a
        /*0d06*/ 	.byte	0xff
	.zero		1


	//   ....[194]....
        /*0d08*/ 	.word	0x00008cd0
        /*0d0c*/ 	.word	0x00000000
        /*0d10*/ 	.word	0x00000000
        /*0d14*/ 	.short	0x010a
        /*0d16*/ 	.byte	0xff
	.zero		1


	//   ....[195]....
        /*0d18*/ 	.word	0x00008d30
        /*0d1c*/ 	.word	0x00000000
        /*0d20*/ 	.word	0x00000000
        /*0d24*/ 	.short	0x010a
        /*0d26*/ 	.byte	0xff
	.zero		1


	//   ....[196]....
        /*0d28*/ 	.word	0x00008d90
        /*0d2c*/ 	.word	0x00000000
        /*0d30*/ 	.word	0x00000000
        /*0d34*/ 	.short	0x010a
        /*0d36*/ 	.byte	0xff
	.zero		1


	//   ....[197]....
        /*0d38*/ 	.word	0x00008df0
        /*0d3c*/ 	.word	0x00000000
        /*0d40*/ 	.word	0x00000000
        /*0d44*/ 	.short	0x010a
        /*0d46*/ 	.byte	0xff
	.zero		1


	//   ....[198]....
        /*0d48*/ 	.word	0x00008e50
        /*0d4c*/ 	.word	0x00000000
        /*0d50*/ 	.word	0x00000000
        /*0d54*/ 	.short	0x010a
        /*0d56*/ 	.byte	0xff
	.zero		1


	//   ....[199]....
        /*0d58*/ 	.word	0x00008eb0
        /*0d5c*/ 	.word	0x00000000
        /*0d60*/ 	.word	0x00000000
        /*0d64*/ 	.short	0x010a
        /*0d66*/ 	.byte	0xff
	.zero		1


	//   ....[200]....
        /*0d68*/ 	.word	0x00008f10
        /*0d6c*/ 	.word	0x00000000
        /*0d70*/ 	.word	0x00000000
        /*0d74*/ 	.short	0x010a
        /*0d76*/ 	.byte	0xff
	.zero		1


	//   ....[201]....
        /*0d78*/ 	.word	0x00008f70
        /*0d7c*/ 	.word	0x00000000
        /*0d80*/ 	.word	0x00000000
        /*0d84*/ 	.short	0x010a
        /*0d86*/ 	.byte	0xff
	.zero		1


	//   ....[202]....
        /*0d88*/ 	.word	0x00008fd0
        /*0d8c*/ 	.word	0x00000000
        /*0d90*/ 	.word	0x00000000
        /*0d94*/ 	.short	0x010a
        /*0d96*/ 	.byte	0xff
	.zero		1


	//   ....[203]....
        /*0d98*/ 	.word	0x00009030
        /*0d9c*/ 	.word	0x00000000
        /*0da0*/ 	.word	0x00000000
        /*0da4*/ 	.short	0x010a
        /*0da6*/ 	.byte	0xff
	.zero		1


	//   ....[204]....
        /*0da8*/ 	.word	0x00009080
        /*0dac*/ 	.word	0x00000002
        /*0db0*/ 	.word	0x000002a0
        /*0db4*/ 	.short	0x010a
        /*0db6*/ 	.byte	0xff
	.zero		1


	//   ....[205]....
        /*0db8*/ 	.word	0x000090e0
        /*0dbc*/ 	.word	0x00000002
        /*0dc0*/ 	.word	0x00000250
        /*0dc4*/ 	.short	0x010a
        /*0dc6*/ 	.byte	0xff
	.zero		1


	//   ....[206]....
        /*0dc8*/ 	.word	0x00009130
        /*0dcc*/ 	.word	0x00000002
        /*0dd0*/ 	.word	0x00000240
        /*0dd4*/ 	.short	0x010a
        /*0dd6*/ 	.byte	0xff
	.zero		1


	//   ....[207]....
        /*0dd8*/ 	.word	0x00009190
        /*0ddc*/ 	.word	0x00000000
        /*0de0*/ 	.word	0x00000250
        /*0de4*/ 	.short	0x010a
        /*0de6*/ 	.byte	0xff
	.zero		1


	//   ....[208]....
        /*0de8*/ 	.word	0x000091e0
        /*0dec*/ 	.word	0x00000000
        /*0df0*/ 	.word	0x00000240
        /*0df4*/ 	.short	0x010a
        /*0df6*/ 	.byte	0xff
	.zero		1


	//   ....[209]....
        /*0df8*/ 	.word	0x00009240
        /*0dfc*/ 	.word	0x00000002
        /*0e00*/ 	.word	0x00000280
        /*0e04*/ 	.short	0x010a
        /*0e06*/ 	.byte	0xff
	.zero		1


	//   ....[210]....
        /*0e08*/ 	.word	0x000092a0
        /*0e0c*/ 	.word	0x00000000
        /*0e10*/ 	.word	0x00000000
        /*0e14*/ 	.short	0x010a
        /*0e16*/ 	.byte	0xff
	.zero		1


	//   ....[211]....
        /*0e18*/ 	.word	0x00009300
        /*0e1c*/ 	.word	0x00000000
        /*0e20*/ 	.word	0x00000000
        /*0e24*/ 	.short	0x010a
        /*0e26*/ 	.byte	0xff
	.zero		1


	//   ....[212]....
        /*0e28*/ 	.word	0x00009360
        /*0e2c*/ 	.word	0x00000000
        /*0e30*/ 	.word	0x00000000
        /*0e34*/ 	.short	0x010a
        /*0e36*/ 	.byte	0xff
	.zero		1


	//   ....[213]....
        /*0e38*/ 	.word	0x000093c0
        /*0e3c*/ 	.word	0x00000000
        /*0e40*/ 	.word	0x00000000
        /*0e44*/ 	.short	0x010a
        /*0e46*/ 	.byte	0xff
	.zero		1


	//   ....[214]....
        /*0e48*/ 	.word	0x00009420
        /*0e4c*/ 	.word	0x00000000
        /*0e50*/ 	.word	0x00000000
        /*0e54*/ 	.short	0x010a
        /*0e56*/ 	.byte	0xff
	.zero		1


	//   ....[215]....
        /*0e58*/ 	.word	0x00009470
        /*0e5c*/ 	.word	0x00000007
        /*0e60*/ 	.word	0x00000240
        /*0e64*/ 	.short	0x010a
        /*0e66*/ 	.byte	0xff
	.zero		1


	//   ....[216]....
        /*0e68*/ 	.word	0x000094d0
        /*0e6c*/ 	.word	0x00000000
        /*0e70*/ 	.word	0x00000238
        /*0e74*/ 	.short	0x010a
        /*0e76*/ 	.byte	0xff
	.zero		1


	//   ....[217]....
        /*0e78*/ 	.word	0x00009530
        /*0e7c*/ 	.word	0x00000000
        /*0e80*/ 	.word	0x00000228
        /*0e84*/ 	.short	0x010a
        /*0e86*/ 	.byte	0xff
	.zero		1


	//   ....[218]....
        /*0e88*/ 	.word	0x00009580
        /*0e8c*/ 	.word	0x00000003
        /*0e90*/ 	.word	0x00000240
        /*0e94*/ 	.short	0x010a
        /*0e96*/ 	.byte	0xff
	.zero		1


	//   ....[219]....
        /*0e98*/ 	.word	0x000095e0
        /*0e9c*/ 	.word	0x00000000
        /*0ea0*/ 	.word	0x00000220
        /*0ea4*/ 	.short	0x010a
        /*0ea6*/ 	.byte	0xff
	.zero		1


	//   ....[220]....
        /*0ea8*/ 	.word	0x00009630
        /*0eac*/ 	.word	0x00000016
        /*0eb0*/ 	.word	0x00000260
        /*0eb4*/ 	.short	0x010a
        /*0eb6*/ 	.byte	0xff
	.zero		1


	//----- nvinfo : EIATTR_NUM_MBARRIERS
	.align		4
.L_47:
        /*0eb8*/ 	.byte	0x03, 0x38
        /*0eba*/ 	.short	0x0058


	//----- nvinfo : EIATTR_EXIT_INSTR_OFFSETS
	.align		4
        /*0ebc*/ 	.byte	0x04, 0x1c
        /*0ebe*/ 	.short	(.L_49 - .L_48)


	//   ....[0]....
.L_48:
        /*0ec0*/ 	.word	0x00003d20


	//   ....[1]....
        /*0ec4*/ 	.word	0x00004210


	//   ....[2]....
        /*0ec8*/ 	.word	0x00004270


	//   ....[3]....
        /*0ecc*/ 	.word	0x00005030


	//   ....[4]....
        /*0ed0*/ 	.word	0x00005c60


	//   ....[5]....
        /*0ed4*/ 	.word	0x00005ca0


	//   ....[6]....
        /*0ed8*/ 	.word	0x000082b0


	//----- nvinfo : EIATTR_MAX_THREADS
	.align		4
.L_49:
        /*0edc*/ 	.byte	0x04, 0x05
        /*0ede*/ 	.short	(.L_51 - .L_50)
.L_50:
        /*0ee0*/ 	.word	0x00000100
        /*0ee4*/ 	.word	0x00000001
        /*0ee8*/ 	.word	0x00000001


	//----- nvinfo : EIATTR_CRS_STACK_SIZE
	.align		4
.L_51:
        /*0eec*/ 	.byte	0x04, 0x1e
        /*0eee*/ 	.short	(.L_53 - .L_52)
.L_52:
        /*0ef0*/ 	.word	0x00000000


	//----- nvinfo : EIATTR_CBANK_PARAM_SIZE
	.align		4
.L_53:
        /*0ef4*/ 	.byte	0x03, 0x19
        /*0ef6*/ 	.short	0x0800


	//----- nvinfo : EIATTR_PARAM_CBANK
	.align		4
        /*0ef8*/ 	.byte	0x04, 0x0a
        /*0efa*/ 	.short	(.L_55 - .L_54)
	.align		4
.L_54:
        /*0efc*/ 	.word	index@(.nv.constant0._ZN7cutlass13device_kernelINS_4gemm6kernel13GemmUniversalIN4cute5tupleIJiiiiEEENS1_10collective13CollectiveMmaINS1_35MainloopSm100TmaUmmaWarpSpecializedILi34ELi2ELi4ENS5_IJNS4_1CILi1EEENSA_ILi2EEESB_EEEEENS5_IJNSA_ILi128EEENSA_ILi64EEENSA_ILi32EEEEEENS_12float_e4m3_tENS5_IJlSB_lEEESJ_SK_NS4_8TiledMMAINS4_8MMA_AtomIJNS4_10MMA_TraitsINS4_19SM100_MMA_F8F6F4_SSEJSJ_SJ_fSF_SG_NS4_17integral_constantINS4_4UMMA5MajorELSR_0EEESS_NSP_INSQ_7ScaleInELST_0EEESU_EEEEEENS4_6LayoutINS5_IJSB_SB_SB_EEENS5_IJNSA_ILi0EEESZ_SZ_EEEEENS5_IJNS4_10UnderscoreES12_S12_EEEEENS4_23SM90_TMA_LOAD_MULTICASTENS4_14ComposedLayoutINS4_7SwizzleILi1ELi4ELi3EEENS4_18smem_ptr_flag_bitsILi8EEENSX_INS5_IJNSA_ILi8EEESH_EEENS5_IJSH_SB_EEEEEEEvNS4_8identityENS4_13SM90_TMA_LOADES1F_vS1G_EENS_8epilogue10collective18CollectiveEpilogueINS1J_23Sm100TmaWarpSpecializedILi1ELi1ELi64ELb0ELb0EEEJSI_NS5_IJNSX_ISF_SB_EENSX_ISG_SB_EEEEESJ_SK_SJ_SK_NS1J_6fusion15FusionCallbacksIS1N_NS1R_17LinearCombinationISJ_fSJ_fLNS_15FloatRoundStyleE2EEESI_S1Q_JEEENS4_5SM1004TMEM4LOAD26SM100_TMEM_LOAD_32dp32b64xES1H_NS16_INS17_ILi2ELi4ELi3EEES1A_NSX_INS5_IJS1B_SG_EEENS5_IJSG_SB_EEEEEEENS4_39AutoVectorizingCopyWithAssumedAlignmentILi128EEENS4_14SM90_TMA_STOREES25_S27_S27_EEEvvEEEEvNT_6ParamsE)
        /*0f00*/ 	.short	0x0380
        /*0f02*/ 	.short	0x0800


	//----- nvinfo : EIATTR_SW_WAR
	.align		4
.L_55:
        /*0f04*/ 	.byte	0x04, 0x36
        /*0f06*/ 	.short	(.L_57 - .L_56)
.L_56:
        /*0f08*/ 	.word	0x00000008
.L_57:


//--------------------- .nv.callgraph             --------------------------
	.section	.nv.callgraph,"",@"SHT_CUDA_CALLGRAPH"
	.align	4
	.sectionentsize	8
	.align		4
        /*0000*/ 	.word	0x00000000
	.align		4
        /*0004*/ 	.word	0xffffffff
	.align		4
        /*0008*/ 	.word	index@(_ZN7cutlass13device_kernelINS_4gemm6kernel13GemmUniversalIN4cute5tupleIJiiiiEEENS1_10collective13CollectiveMmaINS1_35MainloopSm100TmaUmmaWarpSpecializedILi34ELi2ELi4ENS5_IJNS4_1CILi1EEENSA_ILi2EEESB_EEEEENS5_IJNSA_ILi128EEENSA_ILi64EEENSA_ILi32EEEEEENS_12float_e4m3_tENS5_IJlSB_lEEESJ_SK_NS4_8TiledMMAINS4_8MMA_AtomIJNS4_10MMA_TraitsINS4_19SM100_MMA_F8F6F4_SSEJSJ_SJ_fSF_SG_NS4_17integral_constantINS4_4UMMA5MajorELSR_0EEESS_NSP_INSQ_7ScaleInELST_0EEESU_EEEEEENS4_6LayoutINS5_IJSB_SB_SB_EEENS5_IJNSA_ILi0EEESZ_SZ_EEEEENS5_IJNS4_10UnderscoreES12_S12_EEEEENS4_23SM90_TMA_LOAD_MULTICASTENS4_14ComposedLayoutINS4_7SwizzleILi1ELi4ELi3EEENS4_18smem_ptr_flag_bitsILi8EEENSX_INS5_IJNSA_ILi8EEESH_EEENS5_IJSH_SB_EEEEEEEvNS4_8identityENS4_13SM90_TMA_LOADES1F_vS1G_EENS_8epilogue10collective18CollectiveEpilogueINS1J_23Sm100TmaWarpSpecializedILi1ELi1ELi64ELb0ELb0EEEJSI_NS5_IJNSX_ISF_SB_EENSX_ISG_SB_EEEEESJ_SK_SJ_SK_NS1J_6fusion15FusionCallbacksIS1N_NS1R_17LinearCombinationISJ_fSJ_fLNS_15FloatRoundStyleE2EEESI_S1Q_JEEENS4_5SM1004TMEM4LOAD26SM100_TMEM_LOAD_32dp32b64xES1H_NS16_INS17_ILi2ELi4ELi3EEES1A_NSX_INS5_IJS1B_SG_EEENS5_IJSG_SB_EEEEEEENS4_39AutoVectorizingCopyWithAssumedAlignmentILi128EEENS4_14SM90_TMA_STOREES25_S27_S27_EEEvvEEEEvNT_6ParamsE)
	.align		4
        /*000c*/ 	.word	index@(__assertfail)
	.align		4
        /*0010*/ 	.word	0x00000000
	.align		4
        /*0014*/ 	.word	0xfffffffe
	.align		4
        /*0018*/ 	.word	0x00000000
	.align		4
        /*001c*/ 	.word	0xfffffffd
	.align		4
        /*0020*/ 	.word	0x00000000
	.align		4
        /*0024*/ 	.word	0xfffffffc


//--------------------- .nv.constant4             --------------------------
	.section	.nv.constant4,"a",@progbits
	.align	8
	.align		8
.nv.constant4:
        /*0000*/ 	.dword	__assertfail
	.align		8
        /*0008*/ 	.dword	__unnamed_1
	.align		8
        /*0010*/ 	.dword	__unnamed_2
	.align		8
        /*0018*/ 	.dword	_ZN39_INTERNAL_e6b7cacc_4_k_cu_e4e053e1_67924cuda3std3__45__cpo5beginE
	.align		8
        /*0020*/ 	.dword	_ZN39_INTERNAL_e6b7cacc_4_k_cu_e4e053e1_67924cuda3std3__45__cpo3endE
	.align		8
        /*0028*/ 	.dword	_ZN39_INTERNAL_e6b7cacc_4_k_cu_e4e053e1_67924cuda3std3__45__cpo6cbeginE
	.align		8
        /*0030*/ 	.dword	_ZN39_INTERNAL_e6b7cacc_4_k_cu_e4e053e1_67924cuda3std3__45__cpo4cendE
	.align		8
        /*0038*/ 	.dword	_ZN39_INTERNAL_e6b7cacc_4_k_cu_e4e053e1_67924cuda3std3__441_GLOBAL__N__e6b7cacc_4_k_cu_e4e053e1_67926ignoreE
	.align		8
        /*0040*/ 	.dword	_ZN39_INTERNAL_e6b7cacc_4_k_cu_e4e053e1_67924cuda3std3__419piecewise_constructE
	.align		8
        /*0048*/ 	.dword	_ZN39_INTERNAL_e6b7cacc_4_k_cu_e4e053e1_67924cuda3std3__48in_placeE
	.align		8
        /*0050*/ 	.dword	_ZN39_INTERNAL_e6b7cacc_4_k_cu_e4e053e1_67924cuda3std6ranges3__45__cpo4swapE
	.align		8
        /*0058*/ 	.dword	_ZN39_INTERNAL_e6b7cacc_4_k_cu_e4e053e1_67924cuda3std6ranges3__45__cpo9iter_moveE
	.align		8
        /*0060*/ 	.dword	_ZN39_INTERNAL_e6b7cacc_4_k_cu_e4e053e1_67924cute7productE
	.align		8
        /*0068*/ 	.dword	_ZN39_INTERNAL_e6b7cacc_4_k_cu_e4e053e1_67924cute1_E
	.align		8
        /*0070*/ 	.dword	$str$25
	.align		8
        /*0078*/ 	.dword	$str$26
	.align		8
        /*0080*/ 	.dword	$str$27
	.align		8
        /*0088*/ 	.dword	$str$28


//--------------------- .text._ZN7cutlass13device_kernelINS_4gemm6kernel13GemmUniversalIN4cute5tupleIJiiiiEEENS1_10collective13CollectiveMmaINS1_35MainloopSm100TmaUmmaWarpSpecializedILi34ELi2ELi4ENS5_IJNS4_1CILi1EEENSA_ILi2EEESB_EEEEENS5_IJNSA_ILi128EEENSA_ILi64EEENSA_ILi32EEEEEENS_12float_e4m3_tENS5_IJlSB_lEEESJ_SK_NS4_8TiledMMAINS4_8MMA_AtomIJNS4_10MMA_TraitsINS4_19SM100_MMA_F8F6F4_SSEJSJ_SJ_fSF_SG_NS4_17integral_constantINS4_4UMMA5MajorELSR_0EEESS_NSP_INSQ_7ScaleInELST_0EEESU_EEEEEENS4_6LayoutINS5_IJSB_SB_SB_EEENS5_IJNSA_ILi0EEESZ_SZ_EEEEENS5_IJNS4_10UnderscoreES12_S12_EEEEENS4_23SM90_TMA_LOAD_MULTICASTENS4_14ComposedLayoutINS4_7SwizzleILi1ELi4ELi3EEENS4_18smem_ptr_flag_bitsILi8EEENSX_INS5_IJNSA_ILi8EEESH_EEENS5_IJSH_SB_EEEEEEEvNS4_8identityENS4_13SM90_TMA_LOADES1F_vS1G_EENS_8epilogue10collective18CollectiveEpilogueINS1J_23Sm100TmaWarpSpecializedILi1ELi1ELi64ELb0ELb0EEEJSI_NS5_IJNSX_ISF_SB_EENSX_ISG_SB_EEEEESJ_SK_SJ_SK_NS1J_6fusion15FusionCallbacksIS1N_NS1R_17LinearCombinationISJ_fSJ_fLNS_15FloatRoundStyleE2EEESI_S1Q_JEEENS4_5SM1004TMEM4LOAD26SM100_TMEM_LOAD_32dp32b64xES1H_NS16_INS17_ILi2ELi4ELi3EEES1A_NSX_INS5_IJS1B_SG_EEENS5_IJSG_SB_EEEEEEENS4_39AutoVectorizingCopyWithAssumedAlignmentILi128EEENS4_14SM90_TMA_STOREES25_S27_S27_EEEvvEEEEvNT_6ParamsE --------------------------
	.section	.text._ZN7cutlass13device_kernelINS_4gemm6kernel13GemmUniversalIN4cute5tupleIJiiiiEEENS1_10collective13CollectiveMmaINS1_35MainloopSm100TmaUmmaWarpSpecializedILi34ELi2ELi4ENS5_IJNS4_1CILi1EEENSA_ILi2EEESB_EEEEENS5_IJNSA_ILi128EEENSA_ILi64EEENSA_ILi32EEEEEENS_12float_e4m3_tENS5_IJlSB_lEEESJ_SK_NS4_8TiledMMAINS4_8MMA_AtomIJNS4_10MMA_TraitsINS4_19SM100_MMA_F8F6F4_SSEJSJ_SJ_fSF_SG_NS4_17integral_constantINS4_4UMMA5MajorELSR_0EEESS_NSP_INSQ_7ScaleInELST_0EEESU_EEEEEENS4_6LayoutINS5_IJSB_SB_SB_EEENS5_IJNSA_ILi0EEESZ_SZ_EEEEENS5_IJNS4_10UnderscoreES12_S12_EEEEENS4_23SM90_TMA_LOAD_MULTICASTENS4_14ComposedLayoutINS4_7SwizzleILi1ELi4ELi3EEENS4_18smem_ptr_flag_bitsILi8EEENSX_INS5_IJNSA_ILi8EEESH_EEENS5_IJSH_SB_EEEEEEEvNS4_8identityENS4_13SM90_TMA_LOADES1F_vS1G_EENS_8epilogue10collective18CollectiveEpilogueINS1J_23Sm100TmaWarpSpecializedILi1ELi1ELi64ELb0ELb0EEEJSI_NS5_IJNSX_ISF_SB_EENSX_ISG_SB_EEEEESJ_SK_SJ_SK_NS1J_6fusion15FusionCallbacksIS1N_NS1R_17LinearCombinationISJ_fSJ_fLNS_15FloatRoundStyleE2EEESI_S1Q_JEEENS4_5SM1004TMEM4LOAD26SM100_TMEM_LOAD_32dp32b64xES1H_NS16_INS17_ILi2ELi4ELi3EEES1A_NSX_INS5_IJS1B_SG_EEENS5_IJSG_SB_EEEEEEENS4_39AutoVectorizingCopyWithAssumedAlignmentILi128EEENS4_14SM90_TMA_STOREES25_S27_S27_EEEvvEEEEvNT_6ParamsE,"ax",@progbits
	.align	128
.text._ZN7cutlass13device_kernelINS_4gemm6kernel13GemmUniversalIN4cute5tupleIJiiiiEEENS1_10collective13CollectiveMmaINS1_35MainloopSm100TmaUmmaWarpSpecializedILi34ELi2ELi4ENS5_IJNS4_1CILi1EEENSA_ILi2EEESB_EEEEENS5_IJNSA_ILi128EEENSA_ILi64EEENSA_ILi32EEEEEENS_12float_e4m3_tENS5_IJlSB_lEEESJ_SK_NS4_8TiledMMAINS4_8MMA_AtomIJNS4_10MMA_TraitsINS4_19SM100_MMA_F8F6F4_SSEJSJ_SJ_fSF_SG_NS4_17integral_constantINS4_4UMMA5MajorELSR_0EEESS_NSP_INSQ_7ScaleInELST_0EEESU_EEEEEENS4_6LayoutINS5_IJSB_SB_SB_EEENS5_IJNSA_ILi0EEESZ_SZ_EEEEENS5_IJNS4_10UnderscoreES12_S12_EEEEENS4_23SM90_TMA_LOAD_MULTICASTENS4_14ComposedLayoutINS4_7SwizzleILi1ELi4ELi3EEENS4_18smem_ptr_flag_bitsILi8EEENSX_INS5_IJNSA_ILi8EEESH_EEENS5_IJSH_SB_EEEEEEEvNS4_8identityENS4_13SM90_TMA_LOADES1F_vS1G_EENS_8epilogue10collective18CollectiveEpilogueINS1J_23Sm100TmaWarpSpecializedILi1ELi1ELi64ELb0ELb0EEEJSI_NS5_IJNSX_ISF_SB_EENSX_ISG_SB_EEEEESJ_SK_SJ_SK_NS1J_6fusion15FusionCallbacksIS1N_NS1R_17LinearCombinationISJ_fSJ_fLNS_15FloatRoundStyleE2EEESI_S1Q_JEEENS4_5SM1004TMEM4LOAD26SM100_TMEM_LOAD_32dp32b64xES1H_NS16_INS17_ILi2ELi4ELi3EEES1A_NSX_INS5_IJS1B_SG_EEENS5_IJSG_SB_EEEEEEENS4_39AutoVectorizingCopyWithAssumedAlignmentILi128EEENS4_14SM90_TMA_STOREES25_S27_S27_EEEvvEEEEvNT_6ParamsE:
        .type           _ZN7cutlass13device_kernelINS_4gemm6kernel13GemmUniversalIN4cute5tupleIJiiiiEEENS1_10collective13CollectiveMmaINS1_35MainloopSm100TmaUmmaWarpSpecializedILi34ELi2ELi4ENS5_IJNS4_1CILi1EEENSA_ILi2EEESB_EEEEENS5_IJNSA_ILi128EEENSA_ILi64EEENSA_ILi32EEEEEENS_12float_e4m3_tENS5_IJlSB_lEEESJ_SK_NS4_8TiledMMAINS4_8MMA_AtomIJNS4_10MMA_TraitsINS4_19SM100_MMA_F8F6F4_SSEJSJ_SJ_fSF_SG_NS4_17integral_constantINS4_4UMMA5MajorELSR_0EEESS_NSP_INSQ_7ScaleInELST_0EEESU_EEEEEENS4_6LayoutINS5_IJSB_SB_SB_EEENS5_IJNSA_ILi0EEESZ_SZ_EEEEENS5_IJNS4_10UnderscoreES12_S12_EEEEENS4_23SM90_TMA_LOAD_MULTICASTENS4_14ComposedLayoutINS4_7SwizzleILi1ELi4ELi3EEENS4_18smem_ptr_flag_bitsILi8EEENSX_INS5_IJNSA_ILi8EEESH_EEENS5_IJSH_SB_EEEEEEEvNS4_8identityENS4_13SM90_TMA_LOADES1F_vS1G_EENS_8epilogue10collective18CollectiveEpilogueINS1J_23Sm100TmaWarpSpecializedILi1ELi1ELi64ELb0ELb0EEEJSI_NS5_IJNSX_ISF_SB_EENSX_ISG_SB_EEEEESJ_SK_SJ_SK_NS1J_6fusion15FusionCallbacksIS1N_NS1R_17LinearCombinationISJ_fSJ_fLNS_15FloatRoundStyleE2EEESI_S1Q_JEEENS4_5SM1004TMEM4LOAD26SM100_TMEM_LOAD_32dp32b64xES1H_NS16_INS17_ILi2ELi4ELi3EEES1A_NSX_INS5_IJS1B_SG_EEENS5_IJSG_SB_EEEEEEENS4_39AutoVectorizingCopyWithAssumedAlignmentILi128EEENS4_14SM90_TMA_STOREES25_S27_S27_EEEvvEEEEvNT_6ParamsE,@function
        .size           _ZN7cutlass13device_kernelINS_4gemm6kernel13GemmUniversalIN4cute5tupleIJiiiiEEENS1_10collective13CollectiveMmaINS1_35MainloopSm100TmaUmmaWarpSpecializedILi34ELi2ELi4ENS5_IJNS4_1CILi1EEENSA_ILi2EEESB_EEEEENS5_IJNSA_ILi128EEENSA_ILi64EEENSA_ILi32EEEEEENS_12float_e4m3_tENS5_IJlSB_lEEESJ_SK_NS4_8TiledMMAINS4_8MMA_AtomIJNS4_10MMA_TraitsINS4_19SM100_MMA_F8F6F4_SSEJSJ_SJ_fSF_SG_NS4_17integral_constantINS4_4UMMA5MajorELSR_0EEESS_NSP_INSQ_7ScaleInELST_0EEESU_EEEEEENS4_6LayoutINS5_IJSB_SB_SB_EEENS5_IJNSA_ILi0EEESZ_SZ_EEEEENS5_IJNS4_10UnderscoreES12_S12_EEEEENS4_23SM90_TMA_LOAD_MULTICASTENS4_14ComposedLayoutINS4_7SwizzleILi1ELi4ELi3EEENS4_18smem_ptr_flag_bitsILi8EEENSX_INS5_IJNSA_ILi8EEESH_EEENS5_IJSH_SB_EEEEEEEvNS4_8identityENS4_13SM90_TMA_LOADES1F_vS1G_EENS_8epilogue10collective18CollectiveEpilogueINS1J_23Sm100TmaWarpSpecializedILi1ELi1ELi64ELb0ELb0EEEJSI_NS5_IJNSX_ISF_SB_EENSX_ISG_SB_EEEEESJ_SK_SJ_SK_NS1J_6fusion15FusionCallbacksIS1N_NS1R_17LinearCombinationISJ_fSJ_fLNS_15FloatRoundStyleE2EEESI_S1Q_JEEENS4_5SM1004TMEM4LOAD26SM100_TMEM_LOAD_32dp32b64xES1H_NS16_INS17_ILi2ELi4ELi3EEES1A_NSX_INS5_IJS1B_SG_EEENS5_IJSG_SB_EEEEEEENS4_39AutoVectorizingCopyWithAssumedAlignmentILi128EEENS4_14SM90_TMA_STOREES25_S27_S27_EEEvvEEEEvNT_6ParamsE,(.L_x_226 - _ZN7cutlass13device_kernelINS_4gemm6kernel13GemmUniversalIN4cute5tupleIJiiiiEEENS1_10collective13CollectiveMmaINS1_35MainloopSm100TmaUmmaWarpSpecializedILi34ELi2ELi4ENS5_IJNS4_1CILi1EEENSA_ILi2EEESB_EEEEENS5_IJNSA_ILi128EEENSA_ILi64EEENSA_ILi32EEEEEENS_12float_e4m3_tENS5_IJlSB_lEEESJ_SK_NS4_8TiledMMAINS4_8MMA_AtomIJNS4_10MMA_TraitsINS4_19SM100_MMA_F8F6F4_SSEJSJ_SJ_fSF_SG_NS4_17integral_constantINS4_4UMMA5MajorELSR_0EEESS_NSP_INSQ_7ScaleInELST_0EEESU_EEEEEENS4_6LayoutINS5_IJSB_SB_SB_EEENS5_IJNSA_ILi0EEESZ_SZ_EEEEENS5_IJNS4_10UnderscoreES12_S12_EEEEENS4_23SM90_TMA_LOAD_MULTICASTENS4_14ComposedLayoutINS4_7SwizzleILi1ELi4ELi3EEENS4_18smem_ptr_flag_bitsILi8EEENSX_INS5_IJNSA_ILi8EEESH_EEENS5_IJSH_SB_EEEEEEEvNS4_8identityENS4_13SM90_TMA_LOADES1F_vS1G_EENS_8epilogue10collective18CollectiveEpilogueINS1J_23Sm100TmaWarpSpecializedILi1ELi1ELi64ELb0ELb0EEEJSI_NS5_IJNSX_ISF_SB_EENSX_ISG_SB_EEEEESJ_SK_SJ_SK_NS1J_6fusion15FusionCallbacksIS1N_NS1R_17LinearCombinationISJ_fSJ_fLNS_15FloatRoundStyleE2EEESI_S1Q_JEEENS4_5SM1004TMEM4LOAD26SM100_TMEM_LOAD_32dp32b64xES1H_NS16_INS17_ILi2ELi4ELi3EEES1A_NSX_INS5_IJS1B_SG_EEENS5_IJSG_SB_EEEEEEENS4_39AutoVectorizingCopyWithAssumedAlignmentILi128EEENS4_14SM90_TMA_STOREES25_S27_S27_EEEvvEEEEvNT_6ParamsE)
        .other          _ZN7cutlass13device_kernelINS_4gemm6kernel13GemmUniversalIN4cute5tupleIJiiiiEEENS1_10collective13CollectiveMmaINS1_35MainloopSm100TmaUmmaWarpSpecializedILi34ELi2ELi4ENS5_IJNS4_1CILi1EEENSA_ILi2EEESB_EEEEENS5_IJNSA_ILi128EEENSA_ILi64EEENSA_ILi32EEEEEENS_12float_e4m3_tENS5_IJlSB_lEEESJ_SK_NS4_8TiledMMAINS4_8MMA_AtomIJNS4_10MMA_TraitsINS4_19SM100_MMA_F8F6F4_SSEJSJ_SJ_fSF_SG_NS4_17integral_constantINS4_4UMMA5MajorELSR_0EEESS_NSP_INSQ_7ScaleInELST_0EEESU_EEEEEENS4_6LayoutINS5_IJSB_SB_SB_EEENS5_IJNSA_ILi0EEESZ_SZ_EEEEENS5_IJNS4_10UnderscoreES12_S12_EEEEENS4_23SM90_TMA_LOAD_MULTICASTENS4_14ComposedLayoutINS4_7SwizzleILi1ELi4ELi3EEENS4_18smem_ptr_flag_bitsILi8EEENSX_INS5_IJNSA_ILi8EEESH_EEENS5_IJSH_SB_EEEEEEEvNS4_8identityENS4_13SM90_TMA_LOADES1F_vS1G_EENS_8epilogue10collective18CollectiveEpilogueINS1J_23Sm100TmaWarpSpecializedILi1ELi1ELi64ELb0ELb0EEEJSI_NS5_IJNSX_ISF_SB_EENSX_ISG_SB_EEEEESJ_SK_SJ_SK_NS1J_6fusion15FusionCallbacksIS1N_NS1R_17LinearCombinationISJ_fSJ_fLNS_15FloatRoundStyleE2EEESI_S1Q_JEEENS4_5SM1004TMEM4LOAD26SM100_TMEM_LOAD_32dp32b64xES1H_NS16_INS17_ILi2ELi4ELi3EEES1A_NSX_INS5_IJS1B_SG_EEENS5_IJSG_SB_EEEEEEENS4_39AutoVectorizingCopyWithAssumedAlignmentILi128EEENS4_14SM90_TMA_STOREES25_S27_S27_EEEvvEEEEvNT_6ParamsE,@"STO_CUDA_ENTRY STV_DEFAULT"
_ZN7cutlass13device_kernelINS_4gemm6kernel13GemmUniversalIN4cute5tupleIJiiiiEEENS1_10collective13CollectiveMmaINS1_35MainloopSm100TmaUmmaWarpSpecializedILi34ELi2ELi4ENS5_IJNS4_1CILi1EEENSA_ILi2EEESB_EEEEENS5_IJNSA_ILi128EEENSA_ILi64EEENSA_ILi32EEEEEENS_12float_e4m3_tENS5_IJlSB_lEEESJ_SK_NS4_8TiledMMAINS4_8MMA_AtomIJNS4_10MMA_TraitsINS4_19SM100_MMA_F8F6F4_SSEJSJ_SJ_fSF_SG_NS4_17integral_constantINS4_4UMMA5MajorELSR_0EEESS_NSP_INSQ_7ScaleInELST_0EEESU_EEEEEENS4_6LayoutINS5_IJSB_SB_SB_EEENS5_IJNSA_ILi0EEESZ_SZ_EEEEENS5_IJNS4_10UnderscoreES12_S12_EEEEENS4_23SM90_TMA_LOAD_MULTICASTENS4_14ComposedLayoutINS4_7SwizzleILi1ELi4ELi3EEENS4_18smem_ptr_flag_bitsILi8EEENSX_INS5_IJNSA_ILi8EEESH_EEENS5_IJSH_SB_EEEEEEEvNS4_8identityENS4_13SM90_TMA_LOADES1F_vS1G_EENS_8epilogue10collective18CollectiveEpilogueINS1J_23Sm100TmaWarpSpecializedILi1ELi1ELi64ELb0ELb0EEEJSI_NS5_IJNSX_ISF_SB_EENSX_ISG_SB_EEEEESJ_SK_SJ_SK_NS1J_6fusion15FusionCallbacksIS1N_NS1R_17LinearCombinationISJ_fSJ_fLNS_15FloatRoundStyleE2EEESI_S1Q_JEEENS4_5SM1004TMEM4LOAD26SM100_TMEM_LOAD_32dp32b64xES1H_NS16_INS17_ILi2ELi4ELi3EEES1A_NSX_INS5_IJS1B_SG_EEENS5_IJSG_SB_EEEEEEENS4_39AutoVectorizingCopyWithAssumedAlignmentILi128EEENS4_14SM90_TMA_STOREES25_S27_S27_EEEvvEEEEvNT_6ParamsE:
[----:B------:R-:W1:Y:S01]  /*0000*/  LDC R1, c[0x0][0x37c] ;  /* 0x0000df00ff017b82 */ /* 0x000e620000000800 */
[----:B------:R-:W2:Y:S01]  /*0010*/  S2R R131, SR_TID.X ;  /* 0x0000000000837919 */ /* 0x000ea20000002100 */
[----:B------:R-:W3:Y:S01]  /*0020*/  LDCU.64 UR8, c[0x0][0x890] ;  /* 0x00011200ff0877ac */ /* 0x000ee20008000a00 */
[----:B------:R-:W-:Y:S02]  /*0030*/  PRMT R141, RZ, 0x7610, R141 ;  /* 0x00007610ff8d7816 */ /* 0x000fe4000000008d */
[----:B------:R-:W-:Y:S01]  /*0040*/  ELECT P3, URZ, PT ;  /* 0x0000000000ff782f */ /* 0x000fe20003860000 */
[----:B---3--:R-:W-:-:S04]  /*0050*/  UISETP.NE.U32.AND UP0, UPT, UR8, URZ, UPT ;  /* 0x000000ff0800728c */ /* 0x008fc8000bf05070 */
[----:B------:R-:W-:Y:S01]  /*0060*/  UISETP.NE.AND.EX UP0, UPT, UR9, URZ, UPT, UP0 ;  /* 0x000000ff0900728c */ /* 0x000fe2000bf05300 */
[----:B--2---:R-:W-:-:S05]  /*0070*/  SHF.R.U32.HI R142, RZ, 0x5, R131 ;  /* 0x00000005ff8e7819 */ /* 0x004fca0000011683 */
[----:B------:R-:W2:Y:S02]  /*0080*/  SHFL.IDX PT, R0, R142, RZ, 0x1f ;  /* 0x00001fff8e007589 */ /* 0x000ea400000e0000 */
[----:B--2---:R-:W-:Y:S01]  /*0090*/  R2UR UR22, R0 ;  /* 0x00000000001672ca */ /* 0x004fe200000e0000 */
[----:B-1----:R-:W-:-:S14]  /*00a0*/  BRA.U UP0, `(.L_x_0) ;  /* 0x0000000100307547 */ /* 0x002fdc000b800000 */
[----:B------:R-:W1:Y:S02]  /*00b0*/  LDCU.64 UR4, c[0x0][0x888] ;  /* 0x00011100ff0477ac */ /* 0x000e640008000a00 */
[----:B-1----:R-:W-:-:S04]  /*00c0*/  UISETP.NE.U32.AND UP0, UPT, UR4, URZ, UPT ;  /* 0x000000ff0400728c */ /* 0x002fc8000bf05070 */
[----:B------:R-:W-:-:S09]  /*00d0*/  UISETP.NE.AND.EX UP0, UPT, UR5, URZ, UPT, UP0 ;  /* 0x000000ff0500728c */ /* 0x000fd2000bf05300 */
[----:B------:R-:W-:Y:S05]  /*00e0*/  BRA.U !UP0, `(.L_x_1) ;  /* 0x0000000108147547 */ /* 0x000fea000b800000 */
[----:B------:R-:W1:Y:S01]  /*00f0*/  LDC.64 R2, c[0x0][0x888] ;  /* 0x00022200ff027b82 */ /* 0x000e620000000a00 */
[----:B------:R-:W1:Y:S02]  /*0100*/  LDCU.64 UR4, c[0x0][0x358] ;  /* 0x00006b00ff0477ac */ /* 0x000e640008000a00 */
[----:B-1----:R1:W5:Y:S01]  /*0110*/  LDG.E R71, desc[UR4][R2.64] ;  /* 0x0000000402477981 */ /* 0x002362000c1e1900 */
[----:B------:R-:W-:Y:S01]  /*0120*/  HFMA2 R141, -RZ, RZ, 0, 5.9604644775390625e-08 ;  /* 0x00000001ff8d7431 */ /* 0x000fe200000001ff */
[----:B------:R-:W-:Y:S05]  /*0130*/  BRA `(.L_x_0) ;  /* 0x00000000000c7947 */ /* 0x000fea0003800000 */
.L_x_1:
[----:B------:R-:W1:Y:S01]  /*0140*/  LDCU UR4, c[0x0][0x880] ;  /* 0x00011000ff0477ac */ /* 0x000e620008000800 */
[----:B------:R-:W-:Y:S01]  /*0150*/  HFMA2 R141, -RZ, RZ, 0, 5.9604644775390625e-08 ;  /* 0x00000001ff8d7431 */ /* 0x000fe200000001ff */
[----:B-1----:R-:W-:-:S07]  /*0160*/  MOV R71, UR4 ;  /* 0x0000000400477c02 */ /* 0x002fce0008000f00 */
.L_x_0:
[----:B------:R-:W2:Y:S02]  /*0170*/  LDCU.64 UR4, c[0x0][0x8b0] ;  /* 0x00011600ff0477ac */ /* 0x000ea40008000a00 */
[----:B--2---:R-:W-:-:S04]  /*0180*/  UISETP.NE.U32.AND UP0, UPT, UR4, URZ, UPT ;  /* 0x000000ff0400728c */ /* 0x004fc8000bf05070 */
[----:B------:R-:W-:-:S09]  /*0190*/  UISETP.NE.AND.EX UP0, UPT, UR5, URZ, UPT, UP0 ;  /* 0x000000ff0500728c */ /* 0x000fd2000bf05300 */
[----:B------:R-:W-:Y:S05]  /*01a0*/  BRA.U UP0, `(.L_x_2) ;  /* 0x0000000100287547 */ /* 0x000fea000b800000 */
[----:B------:R-:W2:Y:S02]  /*01b0*/  LDCU.64 UR4, c[0x0][0x8a8] ;  /* 0x00011500ff0477ac */ /* 0x000ea40008000a00 */
[----:B--2---:R-:W-:-:S04]  /*01c0*/  UISETP.NE.U32.AND UP0, UPT, UR4, URZ, UPT ;  /* 0x000000ff0400728c */ /* 0x004fc8000bf05070 */
[----:B------:R-:W-:-:S09]  /*01d0*/  UISETP.NE.AND.EX UP0, UPT, UR5, URZ, UPT, UP0 ;  /* 0x000000ff0500728c */ /* 0x000fd2000bf05300 */
[----:B------:R-:W-:Y:S05]  /*01e0*/  BRA.U !UP0, `(.L_x_3) ;  /* 0x0000000108107547 */ /* 0x000fea000b800000 */
[----:B-1----:R-:W1:Y:S01]  /*01f0*/  LDC.64 R2, c[0x0][0x8a8] ;  /* 0x00022a00ff027b82 */ /* 0x002e620000000a00 */
[----:B------:R-:W1:Y:S02]  /*0200*/  LDCU.64 UR4, c[0x0][0x358] ;  /* 0x00006b00ff0477ac */ /* 0x000e640008000a00 */
[----:B-1----:R2:W5:Y:S01]  /*0210*/  LDG.E R70, desc[UR4][R2.64] ;  /* 0x0000000402467981 */ /* 0x002562000c1e1900 */
[----:B------:R-:W-:Y:S05]  /*0220*/  BRA `(.L_x_2) ;  /* 0x0000000000087947 */ /* 0x000fea0003800000 */
.L_x_3:
[----:B------:R-:W2:Y:S02]  /*0230*/  LDCU UR4, c[0x0][0x8a0] ;  /* 0x00011400ff0477ac */ /* 0x000ea40008000800 */
[----:B--2---:R-:W-:Y:S02]  /*0240*/  MOV R70, UR4 ;  /* 0x0000000400467c02 */ /* 0x004fe40008000f00 */
.L_x_2:
[----:B------:R-:W-:Y:S01]  /*0250*/  IMAD.U32 R0, RZ, RZ, UR22 ;  /* 0x00000016ff007e24 */ /* 0x000fe2000f8e00ff */
[----:B------:R-:W-:Y:S04]  /*0260*/  BSSY.RECONVERGENT B0, `(.L_x_4) ;  /* 0x000000c000007945 */ /* 0x000fe80003800200 */
[C---:B------:R-:W-:Y:S02]  /*0270*/  ISETP.NE.OR P1, PT, R0.reuse, 0x1, !P3 ;  /* 0x000000010000780c */ /* 0x040fe40005f25670 */
[----:B------:R-:W-:-:S11]  /*0280*/  ISETP.NE.OR P0, PT, R0, 0x3, !P3 ;  /* 0x000000030000780c */ /* 0x000fd60005f05670 */
[----:B------:R-:W-:Y:S05]  /*0290*/  @P1 BRA `(.L_x_5) ;  /* 0x0000000000201947 */ /* 0x000fea0003800000 */
[----:B------:R-:W3:Y:S02]  /*02a0*/  LDCU.64 UR4, c[0x0][0x348] ;  /* 0x00006900ff0477ac */ /* 0x000ee40008000a00 */
[----:B---3--:R-:W-:Y:S02]  /*02b0*/  UIADD3 UR6, UP1, UPT, UR4, 0x80, URZ ;  /* 0x0000008004067890 */ /* 0x008fe4000ff3e0ff */
[----:B------:R-:W-:Y:S02]  /*02c0*/  UIADD3 UR4, UP0, UPT, UR4, 0x180, URZ ;  /* 0x0000018004047890 */ /* 0x000fe4000ff1e0ff */
[----:B------:R-:W-:Y:S02]  /*02d0*/  UIADD3.X UR7, UPT, UPT, URZ, UR5, URZ, UP1, !UPT ;  /* 0x00000005ff077290 */ /* 0x000fe40008ffe4ff */
[----:B------:R-:W-:-:S07]  /*02e0*/  UIADD3.X UR5, UPT, UPT, URZ, UR5, URZ, UP0, !UPT ;  /* 0x00000005ff057290 */ /* 0x000fce00087fe4ff */
[----:B------:R3:W-:Y:S02]  /*02f0*/  UTMACCTL.PF [UR6] ;  /* 0x00000000060079b9 */ /* 0x0007e40008040000 */
[----:B------:R3:W-:Y:S02]  /*0300*/  UTMACCTL.PF [UR4] ;  /* 0x00000000040079b9 */ /* 0x0007e40008040000 */
[----:B---3--:R-:W-:Y:S01]  /*0310*/  NOP ;  /* 0x0000000000007918 */ /* 0x008fe20000000000 */
.L_x_5:
[----:B------:R-:W-:Y:S05]  /*0320*/  BSYNC.RECONVERGENT B0 ;  /* 0x0000000000007941 */ /* 0x000fea0003800200 */
.L_x_4:
[----:B------:R-:W-:Y:S04]  /*0330*/  BSSY.RECONVERGENT B0, `(.L_x_6) ;  /* 0x000000a000007945 */ /* 0x000fe80003800200 */
        /* <DEDUP_REMOVED lines=9> */
.L_x_7:
[----:B------:R-:W-:Y:S05]  /*03d0*/  BSYNC.RECONVERGENT B0 ;  /* 0x0000000000007941 */ /* 0x000fea0003800200 */
.L_x_6:
[----:B------:R-:W3:Y:S01]  /*03e0*/  LDCU.64 UR4, c[0x0][0x888] ;  /* 0x00011100ff0477ac */ /* 0x000ee20008000a00 */
[----:B------:R-:W-:Y:S02]  /*03f0*/  UISETP.EQ.U32.AND UP1, UPT, UR8, URZ, UPT ;  /* 0x000000ff0800728c */ /* 0x000fe4000bf22070 */
[----:B------:R-:W-:Y:S02]  /*0400*/  UPLOP3.LUT UP3, UPT, UPT, UPT, UPT, 0x80, 0x8 ;  /* 0x000000000008789c */ /* 0x000fe40003f6f070 */
[----:B---3--:R-:W-:-:S04]  /*0410*/  UISETP.NE.U32.AND UP0, UPT, UR4, URZ, UPT ;  /* 0x000000ff0400728c */ /* 0x008fc8000bf05070 */
[----:B------:R-:W-:-:S04]  /*0420*/  UISETP.NE.AND.EX UP0, UPT, UR5, URZ, UPT, UP0 ;  /* 0x000000ff0500728c */ /* 0x000fc8000bf05300 */
[----:B------:R-:W-:-:S04]  /*0430*/  UISETP.EQ.OR.EX UP2, UPT, UR9, URZ, !UP0, UP1 ;  /* 0x000000ff0900728c */ /* 0x000fc8000c742710 */
[----:B------:R-:W-:-:S05]  /*0440*/  UP2UR UR60, UPR, URZ, 0x4 ;  /* 0x00000004ff3c7883 */ /* 0x000fca0008000000 */
[----:B------:R-:W-:Y:S07]  /*0450*/  BRA.U !UP2, `(.L_x_8) ;  /* 0x000000010a207547 */ /* 0x000fee000b800000 */
[----:B------:R-:W-:Y:S01]  /*0460*/  UISETP.NE.U32.AND UP1, UPT, UR8, URZ, UPT ;  /* 0x000000ff0800728c */ /* 0x000fe2000bf25070 */
[----:B-----5:R-:W-:Y:S01]  /*0470*/  FSETP.NEU.AND P0, PT, R71, RZ, PT ;  /* 0x000000ff4700720b */ /* 0x020fe20003f0d000 */
[----:B------:R-:W-:Y:S02]  /*0480*/  USEL UR4, URZ, 0xffffffff, UP0 ;  /* 0xffffffffff047887 */ /* 0x000fe40008000000 */
[----:B------:R-:W-:-:S10]  /*0490*/  UISETP.NE.AND.EX UP1, UPT, UR9, URZ, UPT, UP1 ;  /* 0x000000ff0900728c */ /* 0x000fd4000bf25310 */
[----:B------:R-:W-:Y:S01]  /*04a0*/  VOTEU.ANY UP0, P0 ;  /* 0x0000000000ff7886 */ /* 0x000fe20000000100 */
[----:B------:R-:W-:-:S04]  /*04b0*/  @!UP1 USEL UR4, URZ, 0xffffffff, UP0 ;  /* 0xffffffffff049887 */ /* 0x000fc80008000000 */
[----:B------:R-:W-:-:S04]  /*04c0*/  ULOP3.LUT UR4, UR4, 0x1, URZ, 0xc0, !UPT ;  /* 0x0000000104047892 */ /* 0x000fc8000f8ec0ff */
[----:B------:R-:W-:-:S11]  /*04d0*/  UISETP.NE.U32.AND UP3, UPT, UR4, 0x1, UPT ;  /* 0x000000010400788c */ /* 0x000fd6000bf65070 */
.L_x_8:
[----:B-12---:R-:W1:Y:S01]  /*04e0*/  SHFL.IDX PT, R2, R142, RZ, 0x1f ;  /* 0x00001fff8e027589 */ /* 0x006e6200000e0000 */
[----:B------:R-:W-:-:S04]  /*04f0*/  UISETP.NE.AND UP0, UPT, UR22, 0x2, UPT ;  /* 0x000000021600788c */ /* 0x000fc8000bf05270 */
[----:B------:R-:W-:Y:S01]  /*0500*/  USEL UR34, URZ, 0x1, UP0 ;  /* 0x00000001ff227887 */ /* 0x000fe20008000000 */
[----:B-1----:R-:W-:-:S13]  /*0510*/  ISETP.NE.AND P0, PT, R2, RZ, PT ;  /* 0x000000ff0200720c */ /* 0x002fda0003f05270 */
[----:B------:R-:W-:Y:S05]  /*0520*/  @P0 BRA `(.L_x_9) ;  /* 0x0000000400540947 */ /* 0x000fea0003800000 */
[----:B------:R-:W-:Y:S01]  /*0530*/  ELECT P0, URZ, PT ;  /* 0x0000000000ff782f */ /* 0x000fe20003800000 */
[----:B------:R-:W-:-:S12]  /*0540*/  BSSY.RECONVERGENT B0, `(.L_x_9) ;  /* 0x0000053000007945 */ /* 0x000fd80003800200 */
[----:B------:R-:W-:Y:S05]  /*0550*/  @!P0 BRA `(.L_x_10) ;  /* 0x0000000400448947 */ /* 0x000fea0003800000 */
[----:B------:R-:W1:Y:S01]  /*0560*/  S2UR UR4, SR_CgaCtaId ;  /* 0x00000000000479c3 */ /* 0x000e620000008800 */
[----:B------:R-:W-:Y:S01]  /*0570*/  UMOV UR5, 0x400 ;  /* 0x0000040000057882 */ /* 0x000fe20000000000 */
[----:B------:R-:W-:Y:S01]  /*0580*/  UMOV UR8, 0x1 ;  /* 0x0000000100087882 */ /* 0x000fe20000000000 */
[----:B------:R-:W-:Y:S01]  /*0590*/  UMOV UR6, 0x2 ;  /* 0x0000000200067882 */ /* 0x000fe20000000000 */
[----:B------:R-:W-:-:S04]  /*05a0*/  UIADD3 UR8, UPT, UPT, -UR8, 0x100000, URZ ;  /* 0x0010000008087890 */ /* 0x000fc8000fffe1ff */
[----:B------:R-:W-:Y:S02]  /*05b0*/  USHF.L.U32 UR9, UR8, 0xb, URZ ;  /* 0x0000000b08097899 */ /* 0x000fe400080006ff */
[----:B------:R-:W-:Y:S02]  /*05c0*/  USHF.L.U32 UR8, UR8, 0x1, URZ ;  /* 0x0000000108087899 */ /* 0x000fe400080006ff */
[----:B------:R-:W-:-:S04]  /*05d0*/  UIADD3 UR6, UPT, UPT, -UR6, 0x100000, URZ ;  /* 0x0010000006067890 */ /* 0x000fc8000fffe1ff */
[----:B------:R-:W-:Y:S02]  /*05e0*/  USHF.L.U32 UR7, UR6, 0xb, URZ ;  /* 0x0000000b06077899 */ /* 0x000fe400080006ff */
[----:B------:R-:W-:Y:S02]  /*05f0*/  USHF.L.U32 UR6, UR6, 0x1, URZ ;  /* 0x0000000106067899 */ /* 0x000fe400080006ff */
[----:B-1----:R-:W-:Y:S01]  /*0600*/  ULEA UR4, UR4, UR5, 0x18 ;  /* 0x0000000504047291 */ /* 0x002fe2000f8ec0ff */
[----:B------:R-:W1:Y:S11]  /*0610*/  FENCE.VIEW.ASYNC.S ;  /* 0x00000000000073c6 */ /* 0x000e760000000000 */
[----:B-1----:R1:W2:Y:S01]  /*0620*/  SYNCS.EXCH.64 URZ, [UR4], UR8 ;  /* 0x0000000804ff75b2 */ /* 0x0022a20008000100 */
[----:B------:R1:W3:Y:S01]  /*0630*/  SYNCS.EXCH.64 URZ, [UR4+0x110], UR6 ;  /* 0x0001100604ff75b2 */ /* 0x0002e20008000100 */
[----:B------:R1:W4:Y:S01]  /*0640*/  SYNCS.EXCH.64 URZ, [UR4+0x8], UR8 ;  /* 0x0000080804ff75b2 */ /* 0x0003220008000100 */
[----:B------:R1:W1:Y:S01]  /*0650*/  SYNCS.EXCH.64 URZ, [UR4+0x118], UR6 ;  /* 0x0001180604ff75b2 */ /* 0x0002620008000100 */
        /* <DEDUP_REMOVED lines=64> */
[----:B--234-:R-:W-:Y:S01]  /*0a60*/  NOP ;  /* 0x0000000000007918 */ /* 0x01cfe20000000000 */
.L_x_10:
[----:B-1----:R-:W-:Y:S05]  /*0a70*/  BSYNC.RECONVERGENT B0 ;  /* 0x0000000000007941 */ /* 0x002fea0003800200 */
.L_x_9:
[----:B------:R-:W1:Y:S01]  /*0a80*/  SHFL.IDX PT, R2, R142, RZ, 0x1f ;  /* 0x00001fff8e027589 */ /* 0x000e6200000e0000 */
[----:B------:R-:W-:Y:S01]  /*0a90*/  NOP ;  /* 0x0000000000007918 */ /* 0x000fe20000000000 */
[----:B-1----:R-:W-:-:S13]  /*0aa0*/  ISETP.NE.AND P0, PT, R2, 0x1, PT ;  /* 0x000000010200780c */ /* 0x002fda0003f05270 */
[----:B------:R-:W-:Y:S05]  /*0ab0*/  @P0 BRA `(.L_x_11) ;  /* 0x0000000000400947 */ /* 0x000fea0003800000 */
        /* <DEDUP_REMOVED lines=9> */
[----:B------:R-:W-:Y:S01]  /*0b50*/  USHF.L.U32 UR6, UR6, 0x1, URZ ;  /* 0x0000000106067899 */ /* 0x000fe200080006ff */
[----:B------:R-:W-:Y:S01]  /*0b60*/  ELECT P0, URZ, PT ;  /* 0x0000000000ff782f */ /* 0x000fe20003800000 */
[----:B-1----:R-:W-:Y:S01]  /*0b70*/  ULEA UR4, UR4, UR5, 0x18 ;  /* 0x0000000504047291 */ /* 0x002fe2000f8ec0ff */
[----:B------:R-:W1:Y:S11]  /*0b80*/  FENCE.VIEW.ASYNC.S ;  /* 0x00000000000073c6 */ /* 0x000e760000000000 */
[----:B-1----:R1:W2:Y:S01]  /*0b90*/  SYNCS.EXCH.64 URZ, [UR4+0x220], UR8 ;  /* 0x0002200804ff75b2 */ /* 0x0022a20008000100 */
[----:B------:R1:W3:Y:S01]  /*0ba0*/  SYNCS.EXCH.64 URZ, [UR4+0x228], UR6 ;  /* 0x0002280604ff75b2 */ /* 0x0002e20008000100 */
[----:B------:R-:W-:Y:S01]  /*0bb0*/  NOP ;  /* 0x0000000000007918 */ /* 0x000fe20000000000 */
.L_x_11:
[----:B------:R-:W4:Y:S01]  /*0bc0*/  SHFL.IDX PT, R2, R142, RZ, 0x1f ;  /* 0x00001fff8e027589 */ /* 0x000f2200000e0000 */
[----:B------:R-:W-:Y:S01]  /*0bd0*/  NOP ;  /* 0x0000000000007918 */ /* 0x000fe20000000000 */
[----:B----4-:R-:W-:-:S13]  /*0be0*/  ISETP.NE.AND P0, PT, R2, 0x3, PT ;  /* 0x000000030200780c */ /* 0x010fda0003f05270 */
[----:B------:R-:W-:Y:S05]  /*0bf0*/  @P0 BRA `(.L_x_12) ;  /* 0x0000000000300947 */ /* 0x000fea0003800000 */
[----:B-1----:R-:W1:Y:S01]  /*0c00*/  S2UR UR6, SR_CgaCtaId ;  /* 0x00000000000679c3 */ /* 0x002e620000008800 */
[----:B------:R-:W-:Y:S01]  /*0c10*/  UMOV UR4, 0x400 ;  /* 0x0000040000047882 */ /* 0x000fe20000000000 */
[----:B------:R-:W-:Y:S01]  /*0c20*/  UMOV UR5, 0x20 ;  /* 0x0000002000057882 */ /* 0x000fe20000000000 */
[----:B------:R-:W-:Y:S01]  /*0c30*/  ELECT P0, URZ, PT ;  /* 0x0000000000ff782f */ /* 0x000fe20003800000 */
[----:B-1----:R-:W-:Y:S02]  /*0c40*/  ULEA UR6, UR6, UR4, 0x18 ;  /* 0x0000000406067291 */ /* 0x002fe4000f8ec0ff */
[----:B------:R-:W-:-:S04]  /*0c50*/  UIADD3 UR4, UPT, UPT, -UR5, 0x100000, URZ ;  /* 0x0010000005047890 */ /* 0x000fc8000fffe1ff */
[----:B------:R-:W-:Y:S02]  /*0c60*/  USHF.L.U32 UR5, UR4, 0xb, URZ ;  /* 0x0000000b04057899 */ /* 0x000fe400080006ff */
[----:B------:R-:W-:Y:S01]  /*0c70*/  USHF.L.U32 UR4, UR4, 0x1, URZ ;  /* 0x0000000104047899 */ /* 0x000fe200080006ff */
[----:B------:R-:W1:Y:S11]  /*0c80*/  FENCE.VIEW.ASYNC.S ;  /* 0x00000000000073c6 */ /* 0x000e760000000000 */
[----:B-1----:R4:W1:Y:S01]  /*0c90*/  SYNCS.EXCH.64 URZ, [UR6+0x230], UR4 ;  /* 0x0002300406ff75b2 */ /* 0x0028620008000100 */
[----:B------:R4:W1:Y:S02]  /*0ca0*/  SYNCS.EXCH.64 URZ, [UR6+0x238], UR4 ;  /* 0x0002380406ff75b2 */ /* 0x0008640008000100 */
[----:B----4-:R-:W-:Y:S01]  /*0cb0*/  NOP ;  /* 0x0000000000007918 */ /* 0x010fe20000000000 */
.L_x_12:
[----:B------:R-:W4:Y:S01]  /*0cc0*/  SHFL.IDX PT, R2, R142, RZ, 0x1f ;  /* 0x00001fff8e027589 */ /* 0x000f2200000e0000 */
[----:B------:R-:W-:Y:S01]  /*0cd0*/  NOP ;  /* 0x0000000000007918 */ /* 0x000fe20000000000 */
[----:B----4-:R-:W-:-:S13]  /*0ce0*/  ISETP.NE.AND P0, PT, R2, 0x4, PT ;  /* 0x000000040200780c */ /* 0x010fda0003f05270 */
[----:B------:R-:W-:Y:S05]  /*0cf0*/  @P0 BRA `(.L_x_13) ;  /* 0x00000000004c0947 */ /* 0x000fea0003800000 */
[----:B-1----:R-:W1:Y:S01]  /*0d00*/  S2UR UR6, SR_CgaCtaId ;  /* 0x00000000000679c3 */ /* 0x002e620000008800 */
[----:B------:R-:W-:Y:S01]  /*0d10*/  UMOV UR4, 0x1e0 ;  /* 0x000001e000047882 */ /* 0x000fe20000000000 */
[----:B------:R-:W-:Y:S01]  /*0d20*/  UMOV UR5, 0x400 ;  /* 0x0000040000057882 */ /* 0x000fe20000000000 */
[----:B------:R-:W-:Y:S01]  /*0d30*/  USEL UR4, UR4, 0x1a0, UP3 ;  /* 0x000001a004047887 */ /* 0x000fe20009800000 */
[----:B------:R-:W-:Y:S01]  /*0d40*/  UMOV UR8, 0x1 ;  /* 0x0000000100087882 */ /* 0x000fe20000000000 */
[----:B------:R-:W-:Y:S01]  /*0d50*/  ELECT P0, URZ, PT ;  /* 0x0000000000ff782f */ /* 0x000fe20003800000 */
[----:B------:R-:W-:-:S04]  /*0d60*/  UIADD3 UR8, UPT, UPT, -UR8, 0x100000, URZ ;  /* 0x0010000008087890 */ /* 0x000fc8000fffe1ff */
[----:B------:R-:W-:Y:S02]  /*0d70*/  USHF.L.U32 UR9, UR8, 0xb, URZ ;  /* 0x0000000b08097899 */ /* 0x000fe400080006ff */
[----:B------:R-:W-:Y:S02]  /*0d80*/  USHF.L.U32 UR8, UR8, 0x1, URZ ;  /* 0x0000000108087899 */ /* 0x000fe400080006ff */
[----:B-1----:R-:W-:Y:S02]  /*0d90*/  ULEA UR6, UR6, UR5, 0x18 ;  /* 0x0000000506067291 */ /* 0x002fe4000f8ec0ff */
[----:B------:R-:W-:-:S04]  /*0da0*/  UIADD3 UR4, UPT, UPT, -UR4, 0x100000, URZ ;  /* 0x0010000004047890 */ /* 0x000fc8000fffe1ff */
[----:B------:R-:W-:Y:S02]  /*0db0*/  USHF.L.U32 UR5, UR4, 0xb, URZ ;  /* 0x0000000b04057899 */ /* 0x000fe400080006ff */
[----:B------:R-:W-:Y:S01]  /*0dc0*/  USHF.L.U32 UR4, UR4, 0x1, URZ ;  /* 0x0000000104047899 */ /* 0x000fe200080006ff */
[----:B------:R-:W1:Y:S03]  /*0dd0*/  FENCE.VIEW.ASYNC.S ;  /* 0x00000000000073c6 */ /* 0x000e660000000000 */
[----:B-1----:R4:W1:Y:S08]  /*0de0*/  SYNCS.EXCH.64 URZ, [UR6+0x240], UR8 ;  /* 0x0002400806ff75b2 */ /* 0x0028700008000100 */
[----:B------:R4:W1:Y:S01]  /*0df0*/  SYNCS.EXCH.64 URZ, [UR6+0x250], UR4 ;  /* 0x0002500406ff75b2 */ /* 0x0008620008000100 */
[----:B------:R4:W1:Y:S01]  /*0e00*/  SYNCS.EXCH.64 URZ, [UR6+0x248], UR8 ;  /* 0x0002480806ff75b2 */ /* 0x0008620008000100 */
[----:B------:R4:W1:Y:S02]  /*0e10*/  SYNCS.EXCH.64 URZ, [UR6+0x258], UR4 ;  /* 0x0002580406ff75b2 */ /* 0x0008640008000100 */
[----:B----4-:R-:W-:Y:S01]  /*0e20*/  NOP ;  /* 0x0000000000007918 */ /* 0x010fe20000000000 */
.L_x_13:
[----:B------:R-:W4:Y:S01]  /*0e30*/  SHFL.IDX PT, R2, R142, RZ, 0x1f ;  /* 0x00001fff8e027589 */ /* 0x000f2200000e0000 */
[----:B------:R-:W-:Y:S01]  /*0e40*/  NOP ;  /* 0x0000000000007918 */ /* 0x000fe20000000000 */
[----:B----4-:R-:W-:-:S13]  /*0e50*/  ISETP.NE.AND P0, PT, R2, 0x5, PT ;  /* 0x000000050200780c */ /* 0x010fda0003f05270 */
[----:B------:R-:W-:Y:S05]  /*0e60*/  @P0 BRA `(.L_x_14) ;  /* 0x0000000000580947 */ /* 0x000fea0003800000 */
[----:B-1----:R-:W1:Y:S01]  /*0e70*/  S2UR UR4, SR_CgaCtaId ;  /* 0x00000000000479c3 */ /* 0x002e620000008800 */
        /* <DEDUP_REMOVED lines=12> */
[----:B-1----:R4:W1:Y:S01]  /*0f40*/  SYNCS.EXCH.64 URZ, [UR4+0x260], UR8 ;  /* 0x0002600804ff75b2 */ /* 0x0028620008000100 */
[----:B------:R4:W1:Y:S01]  /*0f50*/  SYNCS.EXCH.64 URZ, [UR4+0x280], UR6 ;  /* 0x0002800604ff75b2 */ /* 0x0008620008000100 */
[----:B------:R4:W1:Y:S01]  /*0f60*/  SYNCS.EXCH.64 URZ, [UR4+0x268], UR8 ;  /* 0x0002680804ff75b2 */ /* 0x0008620008000100 */
[----:B------:R4:W1:Y:S01]  /*0f70*/  SYNCS.EXCH.64 URZ, [UR4+0x288], UR6 ;  /* 0x0002880604ff75b2 */ /* 0x0008620008000100 */
[----:B------:R4:W1:Y:S01]  /*0f80*/  SYNCS.EXCH.64 URZ, [UR4+0x270], UR8 ;  /* 0x0002700804ff75b2 */ /* 0x0008620008000100 */
[----:B------:R4:W1:Y:S01]  /*0f90*/  SYNCS.EXCH.64 URZ, [UR4+0x290], UR6 ;  /* 0x0002900604ff75b2 */ /* 0x0008620008000100 */
[----:B------:R4:W1:Y:S01]  /*0fa0*/  SYNCS.EXCH.64 URZ, [UR4+0x278], UR8 ;  /* 0x0002780804ff75b2 */ /* 0x0008620008000100 */
[----:B------:R4:W1:Y:S02]  /*0fb0*/  SYNCS.EXCH.64 URZ, [UR4+0x298], UR6 ;  /* 0x0002980604ff75b2 */ /* 0x0008640008000100 */
[----:B----4-:R-:W-:Y:S01]  /*0fc0*/  NOP ;  /* 0x0000000000007918 */ /* 0x010fe20000000000 */
.L_x_14:
[----:B------:R-:W4:Y:S01]  /*0fd0*/  SHFL.IDX PT, R2, R142, RZ, 0x1f ;  /* 0x00001fff8e027589 */ /* 0x000f2200000e0000 */
[----:B------:R-:W1:Y:S01]  /*0fe0*/  S2UR UR61, SR_CgaCtaId ;  /* 0x00000000003d79c3 */ /* 0x000e620000008800 */
[----:B------:R-:W-:Y:S01]  /*0ff0*/  NOP ;  /* 0x0000000000007918 */ /* 0x000fe20000000000 */
[----:B----4-:R-:W-:-:S13]  /*1000*/  ISETP.NE.AND P0, PT, R2, 0x3, PT ;  /* 0x000000030200780c */ /* 0x010fda0003f05270 */
[----:B-1----:R-:W-:Y:S05]  /*1010*/  @P0 BRA `(.L_x_15) ;  /* 0x0000000000340947 */ /* 0x002fea0003800000 */
[----:B------:R-:W-:Y:S01]  /*1020*/  UMOV UR4, 0x400 ;  /* 0x0000040000047882 */ /* 0x000fe20000000000 */
[----:B------:R-:W-:Y:S01]  /*1030*/  UMOV UR6, 0x20 ;  /* 0x0000002000067882 */ /* 0x000fe20000000000 */
[----:B------:R-:W-:Y:S02]  /*1040*/  ULEA UR4, UR61, UR4, 0x18 ;  /* 0x000000043d047291 */ /* 0x000fe4000f8ec0ff */
[----:B------:R-:W-:-:S04]  /*1050*/  UIADD3 UR6, UPT, UPT, -UR6, 0x100000, URZ ;  /* 0x0010000006067890 */ /* 0x000fc8000fffe1ff */
[----:B------:R-:W-:Y:S02]  /*1060*/  USHF.L.U32 UR7, UR6, 0xb, URZ ;  /* 0x0000000b06077899 */ /* 0x000fe400080006ff */
[----:B------:R-:W-:Y:S01]  /*1070*/  USHF.L.U32 UR6, UR6, 0x1, URZ ;  /* 0x0000000106067899 */ /* 0x000fe200080006ff */
[----:B------:R-:W-:Y:S01]  /*1080*/  ELECT P0, URZ, PT ;  /* 0x0000000000ff782f */ /* 0x000fe20003800000 */
[----:B------:R-:W1:Y:S10]  /*1090*/  FENCE.VIEW.ASYNC.S ;  /* 0x00000000000073c6 */ /* 0x000e740000000000 */
[----:B-1----:R1:W4:Y:S01]  /*10a0*/  SYNCS.EXCH.64 URZ, [UR4+0x2a0], UR6 ;  /* 0x0002a00604ff75b2 */ /* 0x0023220008000100 */
[----:B------:R1:W1:Y:S01]  /*10b0*/  SYNCS.EXCH.64 URZ, [UR4+0x2b0], UR6 ;  /* 0x0002b00604ff75b2 */ /* 0x0002620008000100 */
[----:B------:R1:W1:Y:S01]  /*10c0*/  SYNCS.EXCH.64 URZ, [UR4+0x2a8], UR6 ;  /* 0x0002a80604ff75b2 */ /* 0x0002620008000100 */
[----:B------:R1:W1:Y:S01]  /*10d0*/  SYNCS.EXCH.64 URZ, [UR4+0x2b8], UR6 ;  /* 0x0002b80604ff75b2 */ /* 0x0002620008000100 */
[----:B------:R-:W-:Y:S01]  /*10e0*/  NOP ;  /* 0x0000000000007918 */ /* 0x000fe20000000000 */
.L_x_15:
[----:B-1----:R-:W1:Y:S01]  /*10f0*/  LDCU UR4, c[0x0][0x36c] ;  /* 0x00006d80ff0477ac */ /* 0x002e620008000800 */
[----:B------:R-:W-:Y:S01]  /*1100*/  ISETP.NE.OR P3, PT, R0, 0x2, !P3 ;  /* 0x000000020000780c */ /* 0x000fe20005f65670 */
[----:B------:R-:W-:Y:S01]  /*1110*/  NOP ;  /* 0x0000000000007918 */ /* 0x000fe20000000000 */
[----:B------:R-:W-:Y:S01]  /*1120*/  LOP3.LUT R0, R131, 0x1f, RZ, 0xc0, !PT ;  /* 0x0000001f83007812 */ /* 0x000fe200078ec0ff */
[----:B------:R-:W-:Y:S02]  /*1130*/  UISETP.NE.AND UP4, UPT, UR22, URZ, UPT ;  /* 0x000000ff1600728c */ /* 0x000fe4000bf85270 */
[----:B-1----:R-:W-:-:S09]  /*1140*/  UISETP.EQ.U32.AND UP5, UPT, UR4, 0x1, UPT ;  /* 0x000000010400788c */ /* 0x002fd2000bfa2070 */
[----:B------:R-:W-:Y:S05]  /*1150*/  BRA.U !UP5, `(.L_x_16) ;  /* 0x000000010d087547 */ /* 0x000fea000b800000 */
[----:B--234-:R-:W-:Y:S01]  /*1160*/  UCGABAR_ARV ;  /* 0x00000000000079c7 */ /* 0x01cfe20008000000 */
[----:B------:R-:W-:Y:S05]  /*1170*/  BRA `(.L_x_17) ;  /* 0x0000000000047947 */ /* 0x000fea0003800000 */
.L_x_16:
[----:B--234-:R-:W-:Y:S01]  /*1180*/  NOP ;  /* 0x0000000000007918 */ /* 0x01cfe20000000000 */
.L_x_17:
[----:B------:R-:W1:Y:S01]  /*1190*/  S2UR UR7, SR_CTAID.X ;  /* 0x00000000000779c3 */ /* 0x000e620000002500 */
[----:B------:R-:W-:-:S05]  /*11a0*/  CS2R.32 R3, SR_CgaSize ;  /* 0x0000000000037805 */ /* 0x000fca0000008a00 */
[----:B------:R-:W-:-:S05]  /*11b0*/  IMAD R3, R3, -0xa0, RZ ;  /* 0xffffff6003037824 */ /* 0x000fca00078e02ff */
[----:B------:R-:W-:-:S14]  /*11c0*/  R2UR UR5, R3 ;  /* 0x00000000030572ca */ /* 0x000fdc00000e0000 */
[----:B------:R-:W2:Y:S01]  /*11d0*/  LDCU UR5, c[0x0][UR5+0x2b0] ;  /* 0x00005600050577ac */ /* 0x000ea20008000800 */
[----:B------:R-:W-:-:S05]  /*11e0*/  CS2R.32 R3, SR_CgaSize ;  /* 0x0000000000037805 */ /* 0x000fca0000008a00 */
[----:B------:R-:W-:-:S05]  /*11f0*/  IMAD R3, R3, -0xa0, RZ ;  /* 0xffffff6003037824 */ /* 0x000fca00078e02ff */
[----:B------:R-:W-:-:S14]  /*1200*/  R2UR UR4, R3 ;  /* 0x00000000030472ca */ /* 0x000fdc00000e0000 */
[----:B------:R-:W3:Y:S01]  /*1210*/  LDCU UR4, c[0x0][UR4+0x2b4] ;  /* 0x00005680040477ac */ /* 0x000ee20008000800 */
[----:B------:R-:W4:Y:S01]  /*1220*/  S2UR UR8, SR_CTAID.Y ;  /* 0x00000000000879c3 */ /* 0x000f220000002600 */
[----:B------:R-:W3:Y:S01]  /*1230*/  LDCU UR23, c[0x0][0xb24] ;  /* 0x00016480ff1777ac */ /* 0x000ee20008000800 */
[----:B------:R-:W-:-:S05]  /*1240*/  CS2R.32 R3, SR_CgaSize ;  /* 0x0000000000037805 */ /* 0x000fca0000008a00 */
[----:B------:R-:W-:-:S05]  /*1250*/  IMAD R3, R3, -0xa0, RZ ;  /* 0xffffff6003037824 */ /* 0x000fca00078e02ff */
[----:B------:R-:W-:-:S14]  /*1260*/  R2UR UR58, R3 ;  /* 0x00000000033a72ca */ /* 0x000fdc00000e0000 */
[----:B------:R-:W3:Y:S01]  /*1270*/  LDCU UR58, c[0x0][UR58+0x2a0] ;  /* 0x000054003a3a77ac */ /* 0x000ee20008000800 */
[----:B------:R-:W1:Y:S01]  /*1280*/  S2UR UR36, SR_CTAID.Z ;  /* 0x00000000002479c3 */ /* 0x000e620000002700 */
[----:B------:R-:W-:-:S05]  /*1290*/  CS2R.32 R3, SR_CgaSize ;  /* 0x0000000000037805 */ /* 0x000fca0000008a00 */
[----:B------:R-:W-:-:S05]  /*12a0*/  IMAD R3, R3, -0xa0, RZ ;  /* 0xffffff6003037824 */ /* 0x000fca00078e02ff */
[----:B------:R-:W-:-:S14]  /*12b0*/  R2UR UR55, R3 ;  /* 0x00000000033772ca */ /* 0x000fdc00000e0000 */
[----:B------:R-:W3:Y:S01]  /*12c0*/  LDCU UR55, c[0x0][UR55+0x2a4] ;  /* 0x00005480373777ac */ /* 0x000ee20008000800 */
[----:B------:R-:W3:Y:S01]  /*12d0*/  LDCU UR40, c[0x0][0xb24] ;  /* 0x00016480ff2877ac */ /* 0x000ee20008000800 */
[----:B-1----:R-:W-:Y:S01]  /*12e0*/  I2FP.F32.U32 R3, UR7 ;  /* 0x0000000700037c45 */ /* 0x002fe20008201000 */
[----:B------:R-:W1:Y:S04]  /*12f0*/  LDCU UR25, c[0x0][0xb30] ;  /* 0x00016600ff1977ac */ /* 0x000e680008000800 */
[----:B--2---:R-:W-:Y:S01]  /*1300*/  FMUL R3, R3, UR5 ;  /* 0x0000000503037c20 */ /* 0x004fe20008400000 */
[----:B------:R-:W-:Y:S01]  /*1310*/  USHF.L.U32 UR28, UR61, 0xb, URZ ;  /* 0x0000000b3d1c7899 */ /* 0x000fe200080006ff */
[----:B----4-:R-:W-:Y:S01]  /*1320*/  I2FP.F32.U32 R2, UR8 ;  /* 0x0000000800027c45 */ /* 0x010fe20008201000 */
[----:B---3--:R-:W-:-:S03]  /*1330*/  UISETP.GE.AND UP2, UPT, UR23, 0x1, UPT ;  /* 0x000000011700788c */ /* 0x008fc6000bf46270 */
[----:B------:R-:W2:Y:S01]  /*1340*/  F2I.U32.TRUNC.NTZ R3, R3 ;  /* 0x0000000300037305 */ /* 0x000ea2000020f000 */
[----:B------:R-:W-:Y:S01]  /*1350*/  UMOV UR46, UR7 ;  /* 0x00000007002e7c82 */ /* 0x000fe20008000000 */
[----:B------:R-:W-:Y:S01]  /*1360*/  FMUL R2, R2, UR4 ;  /* 0x0000000402027c20 */ /* 0x000fe20008400000 */
[----:B------:R-:W-:-:S05]  /*1370*/  UMOV UR45, UR8 ;  /* 0x00000008002d7c82 */ /* 0x000fca0008000000 */
[----:B------:R-:W3:Y:S01]  /*1380*/  F2I.U32.TRUNC.NTZ R2, R2 ;  /* 0x0000000200027305 */ /* 0x000ee2000020f000 */
[----:B--2---:R-:W-:Y:S02]  /*1390*/  R2UR UR4, R3 ;  /* 0x00000000030472ca */ /* 0x004fe400000e0000 */
[----:B---3--:R-:W-:Y:S02]  /*13a0*/  R2UR UR6, R2 ;  /* 0x00000000020672ca */ /* 0x008fe400000e0000 */
[----:B------:R-:W-:-:S09]  /*13b0*/  PRMT R2, RZ, 0x7610, R2 ;  /* 0x00007610ff027816 */ /* 0x000fd20000000002 */
[----:B------:R-:W-:-:S04]  /*13c0*/  UIADD3 UR5, UPT, UPT, -UR4, URZ, URZ ;  /* 0x000000ff04057290 */ /* 0x000fc8000fffe1ff */
[----:B------:R-:W-:Y:S02]  /*13d0*/  UIMAD UR58, UR58, UR5, UR7 ;  /* 0x000000053a3a72a4 */ /* 0x000fe4000f8e0207 */
[----:B------:R-:W-:-:S04]  /*13e0*/  UIADD3 UR4, UPT, UPT, -UR6, URZ, URZ ;  /* 0x000000ff06047290 */ /* 0x000fc8000fffe1ff */
[----:B------:R-:W-:Y:S01]  /*13f0*/  UIMAD UR55, UR55, UR4, UR8 ;  /* 0x00000004373772a4 */ /* 0x000fe2000f8e0208 */
[----:B-1----:R-:W-:Y:S11]  /*1400*/  BRA.U UP4, `(.L_x_18) ;  /* 0x0000000104247547 */ /* 0x002ff6000b800000 */
[----:B------:R-:W-:Y:S02]  /*1410*/  UISETP.NE.AND UP0, UPT, UR55, URZ, UPT ;  /* 0x000000ff3700728c */ /* 0x000fe4000bf05270 */
[----:B------:R-:W-:Y:S02]  /*1420*/  UISETP.NE.AND UP1, UPT, UR55, 0x1, UPT ;  /* 0x000000013700788c */ /* 0x000fe4000bf25270 */
[----:B------:R-:W-:Y:S02]  /*1430*/  UISETP.EQ.OR UP0, UPT, UR58, URZ, !UP0 ;  /* 0x000000ff3a00728c */ /* 0x000fe4000c702670 */
[----:B------:R-:W-:Y:S02]  /*1440*/  USEL UR4, URZ, 0x2, UP1 ;  /* 0x00000002ff047887 */ /* 0x000fe40008800000 */
[----:B------:R-:W-:Y:S02]  /*1450*/  USEL UR5, URZ, 0x1, !UP0 ;  /* 0x00000001ff057887 */ /* 0x000fe4000c000000 */
[----:B------:R-:W-:-:S04]  /*1460*/  UISETP.NE.AND UP0, UPT, UR58, URZ, UPT ;  /* 0x000000ff3a00728c */ /* 0x000fc8000bf05270 */
[----:B------:R-:W-:-:S04]  /*1470*/  USEL UR4, UR4, 0x2, UP0 ;  /* 0x0000000204047887 */ /* 0x000fc80008000000 */
[----:B------:R-:W-:-:S06]  /*1480*/  UIADD3 UR4, UPT, UPT, UR5, UR4, URZ ;  /* 0x0000000405047290 */ /* 0x000fcc000fffe0ff */
[----:B------:R-:W-:Y:S02]  /*1490*/  MOV R2, UR4 ;  /* 0x0000000400027c02 */ /* 0x000fe40008000f00 */
.L_x_18:
[----:B------:R-:W-:Y:S05]  /*14a0*/  BRA.U !UP2, `(.L_x_19) ;  /* 0x000000010ad47547 */ /* 0x000fea000b800000 */
[----:B------:R-:W1:Y:S01]  /*14b0*/  LDCU.128 UR12, c[0x0][0xb10] ;  /* 0x00016200ff0c77ac */ /* 0x000e620008000c00 */
[----:B------:R-:W2:Y:S01]  /*14c0*/  LDCU UR6, c[0x0][0x370] ;  /* 0x00006e00ff0677ac */ /* 0x000ea20008000800 */
[----:B------:R-:W3:Y:S01]  /*14d0*/  LDCU UR5, c[0x0][0x374] ;  /* 0x00006e80ff0577ac */ /* 0x000ee20008000800 */
[----:B------:R-:W4:Y:S01]  /*14e0*/  LDCU UR24, c[0x0][0xb0c] ;  /* 0x00016180ff1877ac */ /* 0x000f220008000800 */
[----:B------:R-:W4:Y:S01]  /*14f0*/  LDCU UR4, c[0x0][0xb20] ;  /* 0x00016400ff0477ac */ /* 0x000f220008000800 */
[----:B------:R-:W4:Y:S01]  /*1500*/  LDCU.64 UR8, c[0x0][0xb28] ;  /* 0x00016500ff0877ac */ /* 0x000f220008000a00 */
[----:B-1----:R-:W-:Y:S02]  /*1510*/  UISETP.NE.AND UP0, UPT, UR14, 0x1, UPT ;  /* 0x000000010e00788c */ /* 0x002fe4000bf05270 */
[----:B---3--:R-:W-:Y:S02]  /*1520*/  UIMAD.WIDE.U32 UR10, UR5, UR15, URZ ;  /* 0x0000000f050a72a5 */ /* 0x008fe4000f8e00ff */
[----:B--2---:R-:W-:-:S02]  /*1530*/  UIMAD.WIDE.U32 UR18, UR6, UR12, URZ ;  /* 0x0000000c061272a5 */ /* 0x004fc4000f8e00ff */
[----:B----4-:R-:W-:Y:S02]  /*1540*/  UISETP.NE.AND UP1, UPT, UR24, 0x1, UPT ;  /* 0x000000011800788c */ /* 0x010fe4000bf25270 */
[----:B------:R-:W-:Y:S01]  /*1550*/  UISETP.NE.AND UP2, UPT, UR23, 0x1, UPT ;  /* 0x000000011700788c */ /* 0x000fe2000bf45270 */
[----:B------:R-:W-:Y:S02]  /*1560*/  UMOV UR10, UR11 ;  /* 0x0000000b000a7c82 */ /* 0x000fe40008000000 */
[----:B------:R-:W-:Y:S01]  /*1570*/  UMOV UR18, UR19 ;  /* 0x0000001300127c82 */ /* 0x000fe20008000000 */
[----:B------:R-:W-:Y:S02]  /*1580*/  @UP0 USHF.R.U32.HI UR5, URZ, UR4, UR10 ;  /* 0x00000004ff050299 */ /* 0x000fe4000801160a */
[----:B------:R-:W-:Y:S02]  /*1590*/  UIMAD.WIDE.U32 UR20, UR45, UR15, URZ ;  /* 0x0000000f2d1472a5 */ /* 0x000fe4000f8e00ff */
[----:B------:R-:W-:-:S02]  /*15a0*/  UIMAD.WIDE.U32 UR10, UR5, UR8, URZ ;  /* 0x00000008050a72a5 */ /* 0x000fc4000f8e00ff */
[----:B------:R-:W-:Y:S02]  /*15b0*/  @UP1 USHF.R.U32.HI UR6, URZ, UR13, UR18 ;  /* 0x0000000dff061299 */ /* 0x000fe40008011612 */
[----:B------:R-:W-:Y:S02]  /*15c0*/  UIMAD.WIDE.U32 UR16, UR46, UR12, URZ ;  /* 0x0000000c2e1072a5 */ /* 0x000fe4000f8e00ff */
[----:B------:R-:W-:Y:S01]  /*15d0*/  UIMAD.WIDE.U32 UR18, UR6, UR8, URZ ;  /* 0x00000008061272a5 */ /* 0x000fe2000f8e00ff */
[----:B------:R-:W-:Y:S01]  /*15e0*/  UMOV UR20, UR21 ;  /* 0x0000001500147c82 */ /* 0x000fe20008000000 */
[----:B------:R-:W-:Y:S01]  /*15f0*/  UMOV UR10, UR11 ;  /* 0x0000000b000a7c82 */ /* 0x000fe20008000000 */
[----:B------:R-:W-:Y:S02]  /*1600*/  USHF.R.U32.HI UR20, URZ, UR4, UR20 ;  /* 0x00000004ff147299 */ /* 0x000fe40008011614 */
[----:B------:R-:W-:Y:S02]  /*1610*/  @UP2 USHF.R.U32.HI UR5, URZ, UR9, UR10 ;  /* 0x00000009ff052299 */ /* 0x000fe4000801160a */
[----:B------:R-:W-:Y:S01]  /*1620*/  UMOV UR7, UR19 ;  /* 0x0000001300077c82 */ /* 0x000fe20008000000 */
[----:B------:R-:W-:Y:S01]  /*1630*/  UMOV UR16, UR17 ;  /* 0x0000001100107c82 */ /* 0x000fe20008000000 */
[----:B------:R-:W-:-:S02]  /*1640*/  @UP2 USHF.R.U32.HI UR6, URZ, UR9, UR7 ;  /* 0x00000009ff062299 */ /* 0x000fc40008011607 */
[----:B------:R-:W-:Y:S02]  /*1650*/  USHF.R.U32.HI UR13, URZ, UR13, UR16 ;  /* 0x0000000dff0d7299 */ /* 0x000fe40008011610 */
[----:B------:R-:W-:Y:S02]  /*1660*/  USEL UR4, UR45, UR20, !UP0 ;  /* 0x000000142d047287 */ /* 0x000fe4000c000000 */
[----:B------:R-:W-:Y:S02]  /*1670*/  UIMAD UR7, UR5, UR23, URZ ;  /* 0x00000017050772a4 */ /* 0x000fe4000f8e02ff */
[----:B------:R-:W-:Y:S02]  /*1680*/  USEL UR5, UR46, UR13, !UP1 ;  /* 0x0000000d2e057287 */ /* 0x000fe4000c800000 */
[----:B------:R-:W-:Y:S02]  /*1690*/  UIMAD UR12, UR6, UR23, URZ ;  /* 0x00000017060c72a4 */ /* 0x000fe4000f8e02ff */
[----:B------:R-:W-:-:S02]  /*16a0*/  UISETP.GE.AND UP0, UPT, UR4, UR7, UPT ;  /* 0x000000070400728c */ /* 0x000fc4000bf06270 */
[----:B------:R-:W-:Y:S02]  /*16b0*/  UIMAD.WIDE.U32 UR10, UR4, UR8, URZ ;  /* 0x00000008040a72a5 */ /* 0x000fe4000f8e00ff */
[----:B------:R-:W-:Y:S02]  /*16c0*/  UISETP.GE.OR UP0, UPT, UR5, UR12, UP0 ;  /* 0x0000000c0500728c */ /* 0x000fe40008706670 */
[----:B------:R-:W-:Y:S02]  /*16d0*/  UIMAD.WIDE.U32 UR12, UR5, UR8, URZ ;  /* 0x00000008050c72a5 */ /* 0x000fe4000f8e00ff */
[----:B------:R-:W-:Y:S01]  /*16e0*/  UIADD3 UR10, UPT, UPT, -UR4, URZ, URZ ;  /* 0x000000ff040a7290 */ /* 0x000fe2000fffe1ff */
[----:B------:R-:W-:Y:S01]  /*16f0*/  UMOV UR8, UR11 ;  /* 0x0000000b00087c82 */ /* 0x000fe20008000000 */
[----:B------:R-:W-:Y:S02]  /*1700*/  UIADD3 UR11, UPT, UPT, -UR5, URZ, URZ ;  /* 0x000000ff050b7290 */ /* 0x000fe4000fffe1ff */
[----:B------:R-:W-:-:S03]  /*1710*/  USHF.R.U32.HI UR8, URZ, UR9, UR8 ;  /* 0x00000009ff087299 */ /* 0x000fc60008011608 */
[----:B------:R-:W-:Y:S01]  /*1720*/  @!UP0 UMOV UR7, UR13 ;  /* 0x0000000d00078c82 */ /* 0x000fe20008000000 */
[----:B------:R-:W-:Y:S02]  /*1730*/  UIMAD UR45, UR14, UR10, UR45 ;  /* 0x0000000a0e2d72a4 */ /* 0x000fe4000f8e022d */
[----:B------:R-:W-:Y:S02]  /*1740*/  USEL UR8, UR4, UR8, !UP2 ;  /* 0x0000000804087287 */ /* 0x000fe4000d000000 */
[----:B------:R-:W-:Y:S02]  /*1750*/  @!UP0 USHF.R.U32.HI UR7, URZ, UR9, UR7 ;  /* 0x00000009ff078299 */ /* 0x000fe40008011607 */
[----:B------:R-:W-:Y:S02]  /*1760*/  UIADD3 UR9, UPT, UPT, -UR8, URZ, URZ ;  /* 0x000000ff08097290 */ /* 0x000fe4000fffe1ff */
[----:B------:R-:W-:Y:S02]  /*1770*/  @!UP0 USEL UR7, UR5, UR7, !UP2 ;  /* 0x0000000705078287 */ /* 0x000fe4000d000000 */
[----:B------:R-:W-:-:S02]  /*1780*/  UIMAD UR9, UR23, UR9, UR4 ;  /* 0x00000009170972a4 */ /* 0x000fc4000f8e0204 */
[----:B------:R-:W-:Y:S02]  /*1790*/  @!UP0 UIADD3 UR8, UPT, UPT, UR8, -UR7, URZ ;  /* 0x8000000708088290 */ /* 0x000fe4000fffe0ff */
[----:B------:R-:W-:Y:S02]  /*17a0*/  @!UP0 UIMAD UR6, UR9, UR6, UR7 ;  /* 0x00000006090682a4 */ /* 0x000fe4000f8e0207 */
[----:B------:R-:W-:Y:S02]  /*17b0*/  @!UP0 UIMAD UR4, UR8, UR23, UR5 ;  /* 0x00000017080482a4 */ /* 0x000fe4000f8e0205 */
[----:B------:R-:W-:Y:S02]  /*17c0*/  UIMAD UR46, UR24, UR11, UR46 ;  /* 0x0000000b182e72a4 */ /* 0x000fe4000f8e022e */
[----:B------:R-:W-:Y:S01]  /*17d0*/  UIMAD UR45, UR4, UR14, UR45 ;  /* 0x0000000e042d72a4 */ /* 0x000fe2000f8e022d */
[----:B------:R-:W-:Y:S02]  /*17e0*/  @!UP0 UMOV UR5, UR6 ;  /* 0x0000000600058c82 */ /* 0x000fe40008000000 */
[----:B------:R-:W-:-:S12]  /*17f0*/  UIMAD UR46, UR5, UR24, UR46 ;  /* 0x00000018052e72a4 */ /* 0x000fd8000f8e022e */
.L_x_19:
[----:B------:R-:W-:Y:S02]  /*1800*/  UISETP.NE.AND UP1, UPT, UR25, 0x1, UPT ;  /* 0x000000011900788c */ /* 0x000fe4000bf25270 */
[----:B------:R-:W-:Y:S02]  /*1810*/  UISETP.NE.AND UP0, UPT, UR22, 0x2, UPT ;  /* 0x000000021600788c */ /* 0x000fe4000bf05270 */
[----:B------:R-:W-:-:S05]  /*1820*/  ULOP3.LUT UR28, UR28, 0x800, URZ, 0xc0, !UPT ;  /* 0x000008001c1c7892 */ /* 0x000fca000f8ec0ff */
[----:B------:R-:W-:Y:S07]  /*1830*/  BRA.U UP1, `(.L_x_20) ;  /* 0x0000000101447547 */ /* 0x000fee000b800000 */
[----:B------:R-:W1:Y:S01]  /*1840*/  LDCU.128 UR8, c[0x0][0xb10] ;  /* 0x00016200ff0877ac */ /* 0x000e620008000c00 */
[----:B------:R-:W2:Y:S01]  /*1850*/  LDCU UR12, c[0x0][0xb0c] ;  /* 0x00016180ff0c77ac */ /* 0x000ea20008000800 */
[----:B------:R-:W3:Y:S01]  /*1860*/  LDCU UR13, c[0x0][0xb20] ;  /* 0x00016400ff0d77ac */ /* 0x000ee20008000800 */
[----:B-1----:R-:W-:Y:S02]  /*1870*/  UIMAD.WIDE.U32 UR6, UR46, UR8, URZ ;  /* 0x000000082e0672a5 */ /* 0x002fe4000f8e00ff */
[----:B------:R-:W-:Y:S02]  /*1880*/  UIMAD.WIDE.U32 UR4, UR45, UR11, URZ ;  /* 0x0000000b2d0472a5 */ /* 0x000fe4000f8e00ff */
[----:B--2---:R-:W-:Y:S02]  /*1890*/  UISETP.NE.AND UP2, UPT, UR12, 0x1, UPT ;  /* 0x000000010c00788c */ /* 0x004fe4000bf45270 */
[----:B------:R-:W-:Y:S01]  /*18a0*/  UISETP.NE.AND UP1, UPT, UR10, 0x1, UPT ;  /* 0x000000010a00788c */ /* 0x000fe2000bf25270 */
[----:B------:R-:W-:-:S02]  /*18b0*/  UMOV UR6, UR7 ;  /* 0x0000000700067c82 */ /* 0x000fc40008000000 */
[----:B------:R-:W-:Y:S01]  /*18c0*/  UMOV UR4, UR5 ;  /* 0x0000000500047c82 */ /* 0x000fe20008000000 */
[----:B------:R-:W-:Y:S02]  /*18d0*/  USHF.R.U32.HI UR6, URZ, UR9, UR6 ;  /* 0x00000009ff067299 */ /* 0x000fe40008011606 */
[----:B---3--:R-:W-:Y:S02]  /*18e0*/  USHF.R.U32.HI UR4, URZ, UR13, UR4 ;  /* 0x0000000dff047299 */ /* 0x008fe40008011604 */
[----:B------:R-:W-:Y:S02]  /*18f0*/  USEL UR5, UR46, UR6, !UP2 ;  /* 0x000000062e057287 */ /* 0x000fe4000d000000 */
[----:B------:R-:W-:-:S04]  /*1900*/  USEL UR4, UR45, UR4, !UP1 ;  /* 0x000000042d047287 */ /* 0x000fc8000c800000 */
[----:B------:R-:W-:Y:S02]  /*1910*/  UIADD3 UR6, UPT, UPT, UR5, -UR4, URZ ;  /* 0x8000000405067290 */ /* 0x000fe4000fffe0ff */
[----:B------:R-:W-:Y:S02]  /*1920*/  UIADD3 UR4, UPT, UPT, -UR5, UR4, URZ ;  /* 0x0000000405047290 */ /* 0x000fe4000fffe1ff */
[----:B------:R-:W-:Y:S02]  /*1930*/  UIMAD UR45, UR6, UR10, UR45 ;  /* 0x0000000a062d72a4 */ /* 0x000fe4000f8e022d */
[----:B------:R-:W-:-:S12]  /*1940*/  UIMAD UR46, UR4, UR12, UR46 ;  /* 0x0000000c042e72a4 */ /* 0x000fd8000f8e022e */
.L_x_20:
[----:B------:R-:W-:Y:S05]  /*1950*/  BRA.U !UP5, `(.L_x_21) ;  /* 0x000000010d0c7547 */ /* 0x000fea000b800000 */
[----:B------:R-:W-:Y:S01]  /*1960*/  UCGABAR_WAIT ;  /* 0x0000000000007dc7 */ /* 0x000fe20008000000 */
[----:B------:R-:W-:Y:S01]  /*1970*/  CCTL.IVALL ;  /* 0x00000000ff00798f */ /* 0x000fe20002000000 */
[----:B------:R-:W-:Y:S05]  /*1980*/  BRA `(.L_x_22) ;  /* 0x0000000000047947 */ /* 0x000fea0003800000 */
.L_x_21:
[----:B------:R-:W-:Y:S06]  /*1990*/  BAR.SYNC.DEFER_BLOCKING 0x0 ;  /* 0x0000000000007b1d */ /* 0x000fec0000010000 */
.L_x_22:
[----:B------:R-:W-:Y:S05]  /*19a0*/  BRA.U UP0, `(.L_x_23) ;  /* 0x0000002100e47547 */ /* 0x000fea000b800000 */
[----:B------:R-:W1:Y:S01]  /*19b0*/  LDCU UR6, c[0x0][0x38c] ;  /* 0x00007180ff0677ac */ /* 0x000e620008000800 */
[----:B------:R-:W-:Y:S01]  /*19c0*/  PLOP3.LUT P1, PT, PT, PT, UP3, 0x80, 0x8 ;  /* 0x000000000008781c */ /* 0x000fe20003f2f038 */
[----:B------:R-:W-:Y:S01]  /*19d0*/  IMAD.MOV.U32 R12, RZ, RZ, 0x1 ;  /* 0x00000001ff0c7424 */ /* 0x000fe200078e00ff */
[----:B------:R-:W-:Y:S01]  /*19e0*/  ISETP.EQ.OR P2, PT, R0, RZ, P3 ;  /* 0x000000ff0000720c */ /* 0x000fe20001f42670 */
[----:B------:R-:W-:Y:S01]  /*19f0*/  UMOV UR7, 0x400 ;  /* 0x0000040000077882 */ /* 0x000fe20000000000 */
[----:B------:R-:W-:Y:S01]  /*1a00*/  UISETP.NE.AND UP1, UPT, UR22, URZ, UPT ;  /* 0x000000ff1600728c */ /* 0x000fe2000bf25270 */
[----:B------:R-:W-:Y:S01]  /*1a10*/  PLOP3.LUT P1, PT, P1, PT, PT, 0x8, 0x80 ;  /* 0x000000000080781c */ /* 0x000fe20000f2e170 */
[----:B------:R-:W-:Y:S01]  /*1a20*/  ULEA UR7, UR61, UR7, 0x18 ;  /* 0x000000073d077291 */ /* 0x000fe2000f8ec0ff */
[----:B------:R-:W-:Y:S01]  /*1a30*/  CS2R R10, SRZ ;  /* 0x00000000000a7805 */ /* 0x000fe2000001ff00 */
[----:B------:R-:W-:Y:S01]  /*1a40*/  IMAD.MOV.U32 R9, RZ, RZ, RZ ;  /* 0x000000ffff097224 */ /* 0x000fe200078e00ff */
[----:B------:R-:W2:Y:S01]  /*1a50*/  LDCU UR41, c[0x0][0x370] ;  /* 0x00006e00ff2977ac */ /* 0x000ea20008000800 */
[----:B------:R-:W-:Y:S01]  /*1a60*/  IMAD.MOV.U32 R8, RZ, RZ, 0x1 ;  /* 0x00000001ff087424 */ /* 0x000fe200078e00ff */
[----:B------:R-:W3:Y:S01]  /*1a70*/  LDCU.64 UR26, c[0x0][0x348] ;  /* 0x00006900ff1a77ac */ /* 0x000ee20008000a00 */
[----:B-1----:R-:W-:-:S02]  /*1a80*/  UIADD3 UR5, UPT, UPT, UR6, 0x1f, URZ ;  /* 0x0000001f06057890 */ /* 0x002fc4000fffe0ff */
[----:B------:R-:W-:Y:S02]  /*1a90*/  USHF.R.U32.HI UR47, URZ, 0x5, UR28 ;  /* 0x00000005ff2f7899 */ /* 0x000fe4000801161c */
[----:B------:R-:W-:Y:S02]  /*1aa0*/  USHF.R.S32.HI UR4, URZ, 0x1f, UR5 ;  /* 0x0000001fff047899 */ /* 0x000fe40008011405 */
[----:B------:R-:W-:Y:S02]  /*1ab0*/  UIADD3 UR48, UPT, UPT, UR6, 0x3e, URZ ;  /* 0x0000003e06307890 */ /* 0x000fe4000fffe0ff */
[----:B------:R-:W-:Y:S01]  /*1ac0*/  ULEA.HI UR4, UR4, UR5, URZ, 0x5 ;  /* 0x0000000504047291 */ /* 0x000fe2000f8f28ff */
[----:B------:R-:W1:Y:S03]  /*1ad0*/  LDCU UR39, c[0x0][0x374] ;  /* 0x00006e80ff2777ac */ /* 0x000e660008000800 */
[----:B------:R-:W-:-:S02]  /*1ae0*/  USHF.R.S32.HI UR43, URZ, 0x5, UR4 ;  /* 0x00000005ff2b7899 */ /* 0x000fc40008011404 */
[----:B------:R-:W-:Y:S02]  /*1af0*/  UIADD3 UR4, UPT, UPT, UR6, -0x1, URZ ;  /* 0xffffffff06047890 */ /* 0x000fe4000fffe0ff */
[----:B------:R-:W-:Y:S02]  /*1b00*/  UISETP.LT.U32.AND UP0, UPT, UR43, 0x22, UPT ;  /* 0x000000222b00788c */ /* 0x000fe4000bf01070 */
[----:B------:R-:W-:Y:S02]  /*1b10*/  UISETP.GE.U32.AND UP2, UPT, UR4, -0x3f, UPT ;  /* 0xffffffc10400788c */ /* 0x000fe4000bf46070 */
[----:B------:R-:W-:Y:S02]  /*1b20*/  USEL UR42, UR43, 0x22, UP0 ;  /* 0x000000222b2a7887 */ /* 0x000fe40008000000 */
[----:B------:R-:W-:Y:S02]  /*1b30*/  USEL UR24, UR34, 0x2, UP1 ;  /* 0x0000000222187887 */ /* 0x000fe40008800000 */
[----:B------:R-:W-:-:S02]  /*1b40*/  UIADD3 UR21, UPT, UPT, UR42, -0x1, URZ ;  /* 0xffffffff2a157890 */ /* 0x000fc4000fffe0ff */
[----:B------:R-:W-:Y:S02]  /*1b50*/  UIADD3 UR29, UPT, UPT, UR7, 0x4600, UR28 ;  /* 0x00004600071d7890 */ /* 0x000fe4000fffe01c */
[----:B------:R-:W-:Y:S02]  /*1b60*/  UIADD3 UR44, UPT, UPT, UR43, -UR42, URZ ;  /* 0x8000002a2b2c7290 */ /* 0x000fe4000fffe0ff */
[----:B------:R-:W-:Y:S01]  /*1b70*/  @UP2 UIADD3 UR21, UPT, UPT, UR42, URZ, URZ ;  /* 0x000000ff2a152290 */ /* 0x000fe2000fffe0ff */
[----:B------:R-:W-:-:S03]  /*1b80*/  UMOV UR5, URZ ;  /* 0x000000ff00057c82 */ /* 0x000fc60008000000 */
[----:B-123--:R-:W-:-:S12]  /*1b90*/  UIADD3 UR21, UPT, UPT, UR21, 0x1, URZ ;  /* 0x0000000115157890 */ /* 0x00efd8000fffe0ff */
.L_x_43:
[----:B------:R-:W-:-:S09]  /*1ba0*/  UISETP.NE.AND UP0, UPT, UR61, URZ, UPT ;  /* 0x000000ff3d00728c */ /* 0x000fd2000bf05270 */
[----:B------:R-:W-:Y:S05]  /*1bb0*/  BRA.U UP0, `(.L_x_24) ;  /* 0x0000000100287547 */ /* 0x000fea000b800000 */
[----:B------:R-:W-:Y:S02]  /*1bc0*/  LEA R0, R9, UR7, 0x3 ;  /* 0x0000000709007c11 */ /* 0x000fe4000f8e18ff */
[----:B------:R-:W-:-:S04]  /*1bd0*/  SHF.L.U32 R2, R8, 0x1f, RZ ;  /* 0x0000001f08027819 */ /* 0x000fc800000006ff */
[----:B------:R-:W1:Y:S02]  /*1be0*/  SYNCS.PHASECHK.TRANS64.TRYWAIT P0, [R0+URZ+0x2b0], R2 ;  /* 0x0002b002000075a7 */ /* 0x000e6400080011ff */
[----:B-1----:R-:W-:Y:S05]  /*1bf0*/  @!P0 BRA `(.L_x_25) ;  /* 0x0000006400b08947 */ /* 0x002fea0003800000 */
.L_x_133:
[----:B------:R-:W-:Y:S01]  /*1c00*/  VIADD R9, R9, 0x1 ;  /* 0x0000000109097836 */ /* 0x000fe20000000000 */
[----:B------:R1:W-:Y:S04]  /*1c10*/  SYNCS.ARRIVE.TRANS64.A1T0 RZ, [R0+URZ+0x2a0], RZ ;  /* 0x0002a0ff00ff79a7 */ /* 0x0003e800081000ff */
[----:B------:R-:W-:-:S04]  /*1c20*/  ISETP.NE.AND P0, PT, R9, 0x2, PT ;  /* 0x000000020900780c */ /* 0x000fc80003f05270 */
[----:B------:R-:W-:Y:S02]  /*1c30*/  SEL R9, R9, RZ, P0 ;  /* 0x000000ff09097207 */ /* 0x000fe40000000000 */
[----:B-1----:R-:W-:-:S04]  /*1c40*/  SEL R0, RZ, 0x1, P0 ;  /* 0x00000001ff007807 */ /* 0x002fc80000000000 */
[----:B------:R-:W-:-:S07]  /*1c50*/  LOP3.LUT R8, R8, R0, RZ, 0x3c, !PT ;  /* 0x0000000008087212 */ /* 0x000fce00078e3cff */
.L_x_24:
[----:B------:R-:W-:Y:S01]  /*1c60*/  ULEA UR4, UR5, UR7, 0x3 ;  /* 0x0000000705047291 */ /* 0x000fe2000f8e18ff */
[----:B------:R-:W-:Y:S01]  /*1c70*/  SHF.L.U32 R0, R12, 0x1f, RZ ;  /* 0x0000001f0c007819 */ /* 0x000fe200000006ff */
[----:B------:R-:W-:Y:S02]  /*1c80*/  UISETP.GE.U32.AND UP0, UPT, UR48, 0x3f, UPT ;  /* 0x0000003f3000788c */ /* 0x000fe4000bf06070 */
[----:B------:R-:W-:Y:S02]  /*1c90*/  USHF.L.U32 UR11, UR45, 0x6, URZ ;  /* 0x000000062d0b7899 */ /* 0x000fe400080006ff */
[----:B------:R-:W-:Y:S01]  /*1ca0*/  ULEA UR35, UR46, UR47, 0x7 ;  /* 0x0000002f2e237291 */ /* 0x000fe2000f8e38ff */
[----:B------:R-:W-:Y:S02]  /*1cb0*/  UMOV UR13, URZ ;  /* 0x000000ff000d7c82 */ /* 0x000fe40008000000 */
[----:B------:R1:W2:Y:S02]  /*1cc0*/  SYNCS.PHASECHK.TRANS64.TRYWAIT P0, [UR4+0x110], R0 ;  /* 0x00011000ff0075a7 */ /* 0x0002a40008001104 */
[----:B------:R-:W-:Y:S07]  /*1cd0*/  BRA.U !UP0, `(.L_x_26) ;  /* 0x0000000108bc7547 */ /* 0x000fee000b800000 */
[----:B------:R-:W-:Y:S01]  /*1ce0*/  UMOV UR6, URZ ;  /* 0x000000ff00067c82 */ /* 0x000fe20008000000 */
[----:B------:R-:W-:-:S05]  /*1cf0*/  UMOV UR4, UR5 ;  /* 0x0000000500047c82 */ /* 0x000fca0008000000 */
.L_x_32:
[----:B------:R-:W-:Y:S01]  /*1d00*/  ULEA UR33, UR4, UR7, 0x3 ;  /* 0x0000000704217291 */ /* 0x000fe2000f8e18ff */
[----:B--2---:R-:W-:Y:S01]  /*1d10*/  @!P3 MOV R2, 0x1800 ;  /* 0x000018000002b802 */ /* 0x004fe20000000f00 */
[----:B--2-4-:R-:W-:Y:S10]  /*1d20*/  @P0 BRA `(.L_x_27) ;  /* 0x00000000000c0947 */ /* 0x014ff40003800000 */
[----:B------:R-:W-:-:S04]  /*1d30*/  SHF.L.U32 R3, R12, 0x1f, RZ ;  /* 0x0000001f0c037819 */ /* 0x000fc800000006ff */
[----:B------:R-:W2:Y:S02]  /*1d40*/  SYNCS.PHASECHK.TRANS64.TRYWAIT P0, [UR33+0x110], R3 ;  /* 0x00011003ff0075a7 */ /* 0x000ea40008001121 */
[----:B--2---:R-:W-:Y:S05]  /*1d50*/  @!P0 BRA `(.L_x_28) ;  /* 0x00000064006c8947 */ /* 0x004fea0003800000 */
.L_x_27:
[----:B------:R2:W-:Y:S01]  /*1d60*/  @!P3 SYNCS.ARRIVE.TRANS64 RZ, [UR33], R2 ;  /* 0x00000002ffffb9a7 */ /* 0x0005e20008000021 */
[----:B------:R-:W-:-:S04]  /*1d70*/  ULOP3.LUT UR5, UR24, 0x2, URZ, 0xfc, !UPT ;  /* 0x0000000218057892 */ /* 0x000fc8000f8efcff */
[----:B------:R-:W-:-:S09]  /*1d80*/  UISETP.NE.AND UP0, UPT, UR5, 0x2, UPT ;  /* 0x000000020500788c */ /* 0x000fd2000bf05270 */
[----:B------:R-:W-:Y:S05]  /*1d90*/  BRA.U UP0, `(.L_x_29) ;  /* 0x0000000100047547 */ /* 0x000fea000b800000 */
[----:B------:R-:W-:Y:S05]  /*1da0*/  BPT.TRAP 0x1 ;  /* 0x000000040000795c */ /* 0x000fea0000300000 */
.L_x_29:
[----:B------:R-:W-:Y:S04]  /*1db0*/  BSSY.RECONVERGENT B0, `(.L_x_30) ;  /* 0x0000003000007945 */ /* 0x000fe80003800200 */
[----:B------:R-:W-:Y:S05]  /*1dc0*/  @P2 BRA `(.L_x_31) ;  /* 0x0000000000042947 */ /* 0x000fea0003800000 */
[----:B------:R-:W-:Y:S05]  /*1dd0*/  BPT.TRAP 0x1 ;  /* 0x000000040000795c */ /* 0x000fea0000300000 */
.L_x_31:
[----:B------:R-:W-:Y:S05]  /*1de0*/  BSYNC.RECONVERGENT B0 ;  /* 0x0000000000007941 */ /* 0x000fea0003800200 */
.L_x_30:
[----:B------:R-:W-:Y:S02]  /*1df0*/  UIADD3 UR5, UPT, UPT, UR4, 0x1, URZ ;  /* 0x0000000104057890 */ /* 0x000fe4000fffe0ff */
[----:B------:R-:W-:Y:S02]  /*1e00*/  ULEA UR32, UR4, UR28, 0xc ;  /* 0x0000001c04207291 */ /* 0x000fe4000f8e60ff */
[----:B------:R-:W-:Y:S02]  /*1e10*/  UISETP.NE.AND UP0, UPT, UR5, 0x22, UPT ;  /* 0x000000220500788c */ /* 0x000fe4000bf05270 */
[----:B------:R-:W-:Y:S02]  /*1e20*/  UIADD3 UR16, UP1, UPT, UR26, 0x80, URZ ;  /* 0x000000801a107890 */ /* 0x000fe4000ff3e0ff */
[----:B------:R-:W-:Y:S02]  /*1e30*/  USEL UR9, URZ, 0x1, UP0 ;  /* 0x00000001ff097887 */ /* 0x000fe40008000000 */
[----:B------:R-:W-:-:S02]  /*1e40*/  USEL UR5, UR5, URZ, UP0 ;  /* 0x000000ff05057287 */ /* 0x000fc40008000000 */
[----:B------:R-:W-:Y:S02]  /*1e50*/  UIADD3 UR14, UP0, UPT, UR26, 0x180, URZ ;  /* 0x000001801a0e7890 */ /* 0x000fe4000ff1e0ff */
[----:B------:R-:W-:Y:S01]  /*1e60*/  ULEA UR8, UR5, UR7, 0x3 ;  /* 0x0000000705087291 */ /* 0x000fe2000f8e18ff */
[----:B------:R-:W-:Y:S01]  /*1e70*/  LOP3.LUT R12, R12, UR9, RZ, 0x3c, !PT ;  /* 0x000000090c0c7c12 */ /* 0x000fe2000f8e3cff */
[----:B------:R-:W-:Y:S02]  /*1e80*/  USHF.L.U32 UR34, UR6, 0x5, URZ ;  /* 0x0000000506227899 */ /* 0x000fe400080006ff */
[----:B------:R-:W-:Y:S01]  /*1e90*/  UIADD3.X UR17, UPT, UPT, URZ, UR27, URZ, UP1, !UPT ;  /* 0x0000001bff117290 */ /* 0x000fe20008ffe4ff */
[----:B-1----:R-:W-:Y:S01]  /*1ea0*/  SHF.L.U32 R0, R12, 0x1f, RZ ;  /* 0x0000001f0c007819 */ /* 0x002fe200000006ff */
[----:B------:R-:W-:Y:S02]  /*1eb0*/  UIADD3 UR32, UPT, UPT, UR7, 0x4600, UR32 ;  /* 0x0000460007207890 */ /* 0x000fe4000fffe020 */
[----:B------:R-:W-:Y:S01]  /*1ec0*/  UIADD3.X UR15, UPT, UPT, URZ, UR27, URZ, UP0, !UPT ;  /* 0x0000001bff0f7290 */ /* 0x000fe200087fe4ff */
[----:B------:R3:W4:Y:S01]  /*1ed0*/  SYNCS.PHASECHK.TRANS64.TRYWAIT P0, [UR8+0x110], R0 ;  /* 0x00011000ff0075a7 */ /* 0x0007220008001108 */
[----:B------:R-:W-:Y:S01]  /*1ee0*/  ULEA UR8, UR4, UR7, 0xb ;  /* 0x0000000704087291 */ /* 0x000fe2000f8e58ff */
[----:B------:R-:W-:Y:S01]  /*1ef0*/  UMOV UR13, 0x30000 ;  /* 0x00030000000d7882 */ /* 0x000fe20000000000 */
[----:B------:R-:W-:-:S02]  /*1f00*/  UMOV UR18, 0x0 ;  /* 0x0000000000127882 */ /* 0x000fc40000000000 */
[----:B------:R-:W-:Y:S01]  /*1f10*/  UIADD3 UR8, UPT, UPT, UR8, 0x26600, URZ ;  /* 0x0002660008087890 */ /* 0x000fe2000fffe0ff */
[----:B------:R-:W-:Y:S01]  /*1f20*/  UMOV UR19, 0x10000000 ;  /* 0x1000000000137882 */ /* 0x000fe20000000000 */
[----:B------:R-:W-:Y:S01]  /*1f30*/  UMOV UR12, UR36 ;  /* 0x00000024000c7c82 */ /* 0x000fe20008000000 */
[----:B------:R-:W-:Y:S01]  /*1f40*/  UMOV UR9, UR33 ;  /* 0x0000002100097c82 */ /* 0x000fe20008000000 */
[----:B------:R-:W-:Y:S01]  /*1f50*/  UMOV UR10, UR34 ;  /* 0x00000022000a7c82 */ /* 0x000fe20008000000 */
[----:B------:R1:W-:Y:S01]  /*1f60*/  UTMALDG.3D.MULTICAST [UR32], [UR16], UR13, desc[UR18] ;  /* 0x00001220100073b4 */ /* 0x0003e2000801180d */
[----:B------:R-:W-:Y:S01]  /*1f70*/  UIADD3 UR6, UPT, UPT, UR6, 0x1, URZ ;  /* 0x0000000106067890 */ /* 0x000fe2000fffe0ff */
[----:B------:R-:W-:-:S03]  /*1f80*/  UMOV UR4, UR5 ;  /* 0x0000000500047c82 */ /* 0x000fc60008000000 */
[----:B------:R-:W-:Y:S01]  /*1f90*/  UISETP.NE.AND UP0, UPT, UR6, UR21, UPT ;  /* 0x000000150600728c */ /* 0x000fe2000bf05270 */
[----:B------:R3:W-:Y:S01]  /*1fa0*/  UTMALDG.3D [UR8], [UR14], desc[UR18] ;  /* 0x000012080e0075b4 */ /* 0x0007e20008011000 */
[----:B-1----:R-:W-:-:S07]  /*1fb0*/  UMOV UR13, UR21 ;  /* 0x00000015000d7c82 */ /* 0x002fce0008000000 */
[----:B---3--:R-:W-:Y:S05]  /*1fc0*/  BRA.U UP0, `(.L_x_32) ;  /* 0xfffffffd004c7547 */ /* 0x008fea000b83ffff */
.L_x_26:
[----:B------:R-:W-:Y:S01]  /*1fd0*/  ULEA UR4, UR5, UR7, 0x3 ;  /* 0x0000000705047291 */ /* 0x000fe2000f8e18ff */
[----:B-1----:R-:W-:Y:S01]  /*1fe0*/  SHF.L.U32 R0, R12, 0x1f, RZ ;  /* 0x0000001f0c007819 */ /* 0x002fe200000006ff */
[----:B------:R-:W-:Y:S01]  /*1ff0*/  @!P1 SYNCS.ARRIVE.TRANS64.A1T0 RZ, [UR7+0x238], RZ ;  /* 0x000238ffffff99a7 */ /* 0x000fe20008100007 */
[----:B------:R-:W-:-:S06]  /*2000*/  UISETP.GT.AND UP0, UPT, UR43, UR42, UPT ;  /* 0x0000002a2b00728c */ /* 0x000fcc000bf04270 */
[----:B--2-4-:R1:W2:Y:S03]  /*2010*/  SYNCS.PHASECHK.TRANS64.TRYWAIT P0, [UR4+0x110], R0 ;  /* 0x00011000ff0075a7 */ /* 0x0142a60008001104 */
[----:B------:R-:W-:Y:S05]  /*2020*/  BRA.U !UP0, `(.L_x_33) ;  /* 0x0000000108bc7547 */ /* 0x000fea000b800000 */
[----:B------:R-:W-:Y:S01]  /*2030*/  UIADD3 UR25, UPT, UPT, UR44, UR13, URZ ;  /* 0x0000000d2c197290 */ /* 0x000fe2000fffe0ff */
[----:B------:R-:W-:-:S11]  /*2040*/  UMOV UR4, UR5 ;  /* 0x0000000500047c82 */ /* 0x000fd60008000000 */
.L_x_39:
[----:B------:R-:W-:Y:S01]  /*2050*/  ULEA UR17, UR4, UR7, 0x3 ;  /* 0x0000000704117291 */ /* 0x000fe2000f8e18ff */
[----:B--2---:R-:W-:Y:S01]  /*2060*/  @!P3 MOV R2, 0x1800 ;  /* 0x000018000002b802 */ /* 0x004fe20000000f00 */
[----:B--2-4-:R-:W-:Y:S10]  /*2070*/  @P0 BRA `(.L_x_34) ;  /* 0x00000000000c0947 */ /* 0x014ff40003800000 */
[----:B------:R-:W-:-:S04]  /*2080*/  SHF.L.U32 R3, R12, 0x1f, RZ ;  /* 0x0000001f0c037819 */ /* 0x000fc800000006ff */
[----:B------:R-:W2:Y:S02]  /*2090*/  SYNCS.PHASECHK.TRANS64.TRYWAIT P0, [UR17+0x110], R3 ;  /* 0x00011003ff0075a7 */ /* 0x000ea40008001111 */
[----:B--2---:R-:W-:Y:S05]  /*20a0*/  @!P0 BRA `(.L_x_35) ;  /* 0x0000006000b08947 */ /* 0x004fea0003800000 */
.L_x_34:
[----:B------:R2:W-:Y:S01]  /*20b0*/  @!P3 SYNCS.ARRIVE.TRANS64 RZ, [UR17], R2 ;  /* 0x00000002ffffb9a7 */ /* 0x0005e20008000011 */
[----:B------:R-:W-:-:S04]  /*20c0*/  ULOP3.LUT UR5, UR24, 0x2, URZ, 0xfc, !UPT ;  /* 0x0000000218057892 */ /* 0x000fc8000f8efcff */
[----:B------:R-:W-:-:S09]  /*20d0*/  UISETP.NE.AND UP0, UPT, UR5, 0x2, UPT ;  /* 0x000000020500788c */ /* 0x000fd2000bf05270 */
[----:B------:R-:W-:Y:S05]  /*20e0*/  BRA.U UP0, `(.L_x_36) ;  /* 0x0000000100047547 */ /* 0x000fea000b800000 */
[----:B------:R-:W-:Y:S05]  /*20f0*/  BPT.TRAP 0x1 ;  /* 0x000000040000795c */ /* 0x000fea0000300000 */
.L_x_36:
[----:B------:R-:W-:Y:S04]  /*2100*/  BSSY.RECONVERGENT B0, `(.L_x_37) ;  /* 0x0000003000007945 */ /* 0x000fe80003800200 */
[----:B------:R-:W-:Y:S05]  /*2110*/  @P2 BRA `(.L_x_38) ;  /* 0x0000000000042947 */ /* 0x000fea0003800000 */
[----:B------:R-:W-:Y:S05]  /*2120*/  BPT.TRAP 0x1 ;  /* 0x000000040000795c */ /* 0x000fea0000300000 */
.L_x_38:
[----:B------:R-:W-:Y:S05]  /*2130*/  BSYNC.RECONVERGENT B0 ;  /* 0x0000000000007941 */ /* 0x000fea0003800200 */
.L_x_37:
[----:B------:R-:W-:Y:S02]  /*2140*/  UIADD3 UR5, UPT, UPT, UR4, 0x1, URZ ;  /* 0x0000000104057890 */ /* 0x000fe4000fffe0ff */
[----:B------:R-:W-:Y:S02]  /*2150*/  UIADD3 UR14, UP1, UPT, UR26, 0x80, URZ ;  /* 0x000000801a0e7890 */ /* 0x000fe4000ff3e0ff */
[----:B------:R-:W-:Y:S02]  /*2160*/  UISETP.NE.AND UP0, UPT, UR5, 0x22, UPT ;  /* 0x000000220500788c */ /* 0x000fe4000bf05270 */
[----:B------:R-:W-:Y:S02]  /*2170*/  USHF.L.U32 UR18, UR13, 0x5, URZ ;  /* 0x000000050d127899 */ /* 0x000fe400080006ff */
[----:B------:R-:W-:Y:S02]  /*2180*/  USEL UR8, URZ, 0x1, UP0 ;  /* 0x00000001ff087887 */ /* 0x000fe40008000000 */
[----:B------:R-:W-:-:S02]  /*2190*/  USEL UR5, UR5, URZ, UP0 ;  /* 0x000000ff05057287 */ /* 0x000fc40008000000 */
[----:B------:R-:W-:Y:S02]  /*21a0*/  UIADD3 UR22, UP0, UPT, UR26, 0x180, URZ ;  /* 0x000001801a167890 */ /* 0x000fe4000ff1e0ff */
[----:B------:R-:W-:Y:S01]  /*21b0*/  LOP3.LUT R12, R12, UR8, RZ, 0x3c, !PT ;  /* 0x000000080c0c7c12 */ /* 0x000fe2000f8e3cff */
[----:B------:R-:W-:Y:S02]  /*21c0*/  ULEA UR6, UR5, UR7, 0x3 ;  /* 0x0000000705067291 */ /* 0x000fe4000f8e18ff */
[----:B------:R-:W-:Y:S01]  /*21d0*/  ULEA UR8, UR4, UR7, 0xb ;  /* 0x0000000704087291 */ /* 0x000fe2000f8e58ff */
[----:B-1----:R-:W-:Y:S01]  /*21e0*/  SHF.L.U32 R0, R12, 0x1f, RZ ;  /* 0x0000001f0c007819 */ /* 0x002fe200000006ff */
[----:B------:R-:W-:Y:S02]  /*21f0*/  ULEA UR16, UR4, UR29, 0xc ;  /* 0x0000001d04107291 */ /* 0x000fe4000f8e60ff */
[----:B------:R-:W-:Y:S02]  /*2200*/  UIADD3.X UR15, UPT, UPT, URZ, UR27, URZ, UP1, !UPT ;  /* 0x0000001bff0f7290 */ /* 0x000fe40008ffe4ff */
[----:B------:R-:W-:Y:S01]  /*2210*/  UIADD3 UR8, UPT, UPT, UR8, 0x26600, URZ ;  /* 0x0002660008087890 */ /* 0x000fe2000fffe0ff */
[----:B------:R3:W4:Y:S01]  /*2220*/  SYNCS.PHASECHK.TRANS64.TRYWAIT P0, [UR6+0x110], R0 ;  /* 0x00011000ff0075a7 */ /* 0x0007220008001106 */
[----:B------:R-:W-:Y:S01]  /*2230*/  UIADD3.X UR23, UPT, UPT, URZ, UR27, URZ, UP0, !UPT ;  /* 0x0000001bff177290 */ /* 0x000fe200087fe4ff */
[----:B------:R-:W-:Y:S01]  /*2240*/  UMOV UR6, 0x30000 ;  /* 0x0003000000067882 */ /* 0x000fe20000000000 */
[----:B------:R-:W-:Y:S01]  /*2250*/  UMOV UR30, 0x0 ;  /* 0x00000000001e7882 */ /* 0x000fe20000000000 */
[----:B------:R-:W-:Y:S01]  /*2260*/  UMOV UR31, 0x10000000 ;  /* 0x10000000001f7882 */ /* 0x000fe20000000000 */
[----:B------:R-:W-:Y:S01]  /*2270*/  UMOV UR19, UR35 ;  /* 0x0000002300137c82 */ /* 0x000fe20008000000 */
[----:B------:R-:W-:Y:S01]  /*2280*/  UMOV UR20, UR36 ;  /* 0x0000002400147c82 */ /* 0x000fe20008000000 */
[----:B------:R-:W-:Y:S01]  /*2290*/  UMOV UR12, UR36 ;  /* 0x00000024000c7c82 */ /* 0x000fe20008000000 */
[----:B------:R-:W-:Y:S01]  /*22a0*/  UMOV UR9, UR17 ;  /* 0x0000001100097c82 */ /* 0x000fe20008000000 */
[----:B------:R-:W-:Y:S01]  /*22b0*/  UMOV UR10, UR18 ;  /* 0x00000012000a7c82 */ /* 0x000fe20008000000 */
[----:B------:R3:W-:Y:S01]  /*22c0*/  UTMALDG.3D.MULTICAST [UR16], [UR14], UR6, desc[UR30] ;  /* 0x00001e100e0073b4 */ /* 0x0007e20008011806 */
[----:B------:R-:W-:Y:S01]  /*22d0*/  UIADD3 UR13, UPT, UPT, UR13, 0x1, URZ ;  /* 0x000000010d0d7890 */ /* 0x000fe2000fffe0ff */
[----:B------:R-:W-:-:S03]  /*22e0*/  UMOV UR4, UR5 ;  /* 0x0000000500047c82 */ /* 0x000fc60008000000 */
[----:B------:R-:W-:Y:S01]  /*22f0*/  UISETP.NE.AND UP0, UPT, UR13, UR25, UPT ;  /* 0x000000190d00728c */ /* 0x000fe2000bf05270 */
[----:B------:R3:W-:Y:S08]  /*2300*/  UTMALDG.3D [UR8], [UR22], desc[UR30] ;  /* 0x00001e08160075b4 */ /* 0x0007f00008011000 */
[----:B---3--:R-:W-:Y:S05]  /*2310*/  BRA.U UP0, `(.L_x_39) ;  /* 0xfffffffd004c7547 */ /* 0x008fea000b83ffff */
.L_x_33:
[C---:B------:R-:W-:Y:S01]  /*2320*/  LEA R3, R11.reuse, UR7, 0x3 ;  /* 0x000000070b037c11 */ /* 0x040fe2000f8e18ff */
[----:B------:R-:W-:Y:S01]  /*2330*/  NOP ;  /* 0x0000000000007918 */ /* 0x000fe20000000000 */
[----:B-1----:R-:W-:Y:S02]  /*2340*/  SHF.L.U32 R0, R10, 0x1f, RZ ;  /* 0x0000001f0a007819 */ /* 0x002fe400000006ff */
[----:B------:R-:W-:Y:S02]  /*2350*/  LEA R4, R11, UR7, 0x4 ;  /* 0x000000070b047c11 */ /* 0x000fe4000f8e20ff */
[----:B--2-4-:R-:W1:Y:S02]  /*2360*/  SYNCS.PHASECHK.TRANS64.TRYWAIT P0, [R3+URZ+0x240], R0 ;  /* 0x00024000030075a7 */ /* 0x014e6400080011ff */
[----:B-1----:R-:W-:Y:S05]  /*2370*/  @!P0 BRA `(.L_x_40) ;  /* 0x0000006000148947 */ /* 0x002fea0003800000 */
.L_x_136:
[----:B------:R-:W2:Y:S01]  /*2380*/  LDS.128 R4, [R4+0x2d0] ;  /* 0x0002d00004047984 */ /* 0x000ea20000000c00 */
[----:B------:R-:W-:Y:S01]  /*2390*/  UISETP.GE.AND UP0, UPT, UR40, 0x1, UPT ;  /* 0x000000012800788c */ /* 0x000fe2000bf06270 */
[----:B------:R-:W-:Y:S01]  /*23a0*/  @!PT LDS RZ, [RZ] ;  /* 0x00000000fffff984 */ /* 0x000fe20000000800 */
[----:B------:R-:W-:Y:S01]  /*23b0*/  @!PT LDS RZ, [RZ] ;  /* 0x00000000fffff984 */ /* 0x000fe20000000800 */
[----:B------:R-:W-:Y:S01]  /*23c0*/  @!PT LDS RZ, [RZ] ;  /* 0x00000000fffff984 */ /* 0x000fe20000000800 */
[----:B------:R-:W-:Y:S01]  /*23d0*/  @!PT LDS RZ, [RZ] ;  /* 0x00000000fffff984 */ /* 0x000fe20000000800 */
[----:B------:R3:W-:Y:S06]  /*23e0*/  MEMBAR.ALL.CTA ;  /* 0x0000000000007992 */ /* 0x0007ec0000008000 */
[----:B---3--:R-:W3:Y:S01]  /*23f0*/  FENCE.VIEW.ASYNC.S ;  /* 0x00000000000073c6 */ /* 0x008ee20000000000 */
[----:B--2---:R-:W-:-:S13]  /*2400*/  LOP3.LUT P0, RZ, R6, 0x1, RZ, 0xc0, !PT ;  /* 0x0000000106ff7812 */ /* 0x004fda000780c0ff */
[----:B---3--:R-:W-:Y:S01]  /*2410*/  VOTEU.ANY UP1, P0 ;  /* 0x0000000000ff7886 */ /* 0x008fe20000020100 */
[----:B------:R-:W-:-:S13]  /*2420*/  PLOP3.LUT P0, PT, PT, PT, UP1, 0x80, 0x8 ;  /* 0x000000000008781c */ /* 0x000fda0003f0f018 */
[----:B-1----:R-:W-:Y:S02]  /*2430*/  @P0 LOP3.LUT R0, R5, 0xffff, RZ, 0xc0, !PT ;  /* 0x0000ffff05000812 */ /* 0x002fe400078ec0ff */
[----:B------:R-:W-:Y:S02]  /*2440*/  @P0 MOV R2, R4 ;  /* 0x0000000400020202 */ /* 0x000fe40000000f00 */
[----:B------:R-:W-:Y:S01]  /*2450*/  @P0 R2UR UR6, R0 ;  /* 0x00000000000602ca */ /* 0x000fe200000e0000 */
[----:B------:R-:W-:Y:S01]  /*2460*/  VIADD R0, R3, 0x250 ;  /* 0x0000025003007836 */ /* 0x000fe20000000000 */
[----:B------:R-:W-:Y:S02]  /*2470*/  @P0 SHF.R.U32.HI R4, RZ, 0x10, R5 ;  /* 0x00000010ff040819 */ /* 0x000fe40000011605 */
[----:B------:R-:W-:Y:S02]  /*2480*/  @P0 R2UR UR8, R2 ;  /* 0x00000000020802ca */ /* 0x000fe400000e0000 */
[----:B------:R-:W-:-:S02]  /*2490*/  PRMT R0, RZ, 0x654, R0 ;  /* 0x00000654ff007816 */ /* 0x000fc40000000000 */
[----:B------:R-:W-:Y:S02]  /*24a0*/  @P0 R2UR UR4, R4 ;  /* 0x00000000040402ca */ /* 0x000fe400000e0000 */
[----:B------:R1:W-:Y:S03]  /*24b0*/  SYNCS.ARRIVE.TRANS64.RED.A1T0 RZ, [R0+URZ], RZ ;  /* 0x000000ff00ff79a7 */ /* 0x0003e600081004ff */
[----:B------:R-:W-:-:S04]  /*24c0*/  @UP1 UMOV UR37, UR6 ;  /* 0x0000000600251c82 */ /* 0x000fc80008000000 */
[----:B------:R-:W-:-:S04]  /*24d0*/  @UP1 UMOV UR38, UR8 ;  /* 0x0000000800261c82 */ /* 0x000fc80008000000 */
[----:B------:R-:W-:Y:S01]  /*24e0*/  @UP1 UMOV UR36, UR4 ;  /* 0x0000000400241c82 */ /* 0x000fe20008000000 */
[----:B------:R-:W-:Y:S05]  /*24f0*/  BRA.U !UP0, `(.L_x_41) ;  /* 0x0000000108d47547 */ /* 0x000fea000b800000 */
[----:B------:R-:W2:Y:S01]  /*2500*/  LDCU.128 UR12, c[0x0][0xb10] ;  /* 0x00016200ff0c77ac */ /* 0x000ea20008000c00 */
[----:B------:R-:W3:Y:S01]  /*2510*/  LDCU UR25, c[0x0][0xb20] ;  /* 0x00016400ff1977ac */ /* 0x000ee20008000800 */
[----:B------:R-:W4:Y:S01]  /*2520*/  LDCU UR20, c[0x0][0xb0c] ;  /* 0x00016180ff1477ac */ /* 0x000f220008000800 */
[----:B------:R-:W1:Y:S01]  /*2530*/  LDCU.64 UR10, c[0x0][0xb28] ;  /* 0x00016500ff0a77ac */ /* 0x000e620008000a00 */
[----:B------:R-:W-:Y:S02]  /*2540*/  UISETP.NE.AND UP3, UPT, UR40, 0x1, UPT ;  /* 0x000000012800788c */ /* 0x000fe4000bf65270 */
[----:B--2---:R-:W-:Y:S02]  /*2550*/  UIMAD.WIDE.U32 UR16, UR39, UR15, URZ ;  /* 0x0000000f271072a5 */ /* 0x004fe4000f8e00ff */
[----:B------:R-:W-:Y:S02]  /*2560*/  UIMAD.WIDE.U32 UR8, UR41, UR12, URZ ;  /* 0x0000000c290872a5 */ /* 0x000fe4000f8e00ff */
[----:B------:R-:W-:-:S02]  /*2570*/  UISETP.NE.AND UP0, UPT, UR14, 0x1, UPT ;  /* 0x000000010e00788c */ /* 0x000fc4000bf05270 */
[----:B------:R-:W-:Y:S01]  /*2580*/  UIMAD.WIDE.U32 UR22, UR37, UR15, URZ ;  /* 0x0000000f251672a5 */ /* 0x000fe2000f8e00ff */
[----:B------:R-:W-:Y:S02]  /*2590*/  UMOV UR16, UR17 ;  /* 0x0000001100107c82 */ /* 0x000fe40008000000 */
[----:B------:R-:W-:Y:S01]  /*25a0*/  UMOV UR8, UR9 ;  /* 0x0000000900087c82 */ /* 0x000fe20008000000 */
[----:B---3--:R-:W-:Y:S02]  /*25b0*/  USHF.R.U32.HI UR16, URZ, UR25, UR16 ;  /* 0x00000019ff107299 */ /* 0x008fe40008011610 */
[----:B----4-:R-:W-:Y:S02]  /*25c0*/  UISETP.NE.AND UP2, UPT, UR20, 0x1, UPT ;  /* 0x000000011400788c */ /* 0x010fe4000bf45270 */
[----:B------:R-:W-:Y:S02]  /*25d0*/  USHF.R.U32.HI UR8, URZ, UR13, UR8 ;  /* 0x0000000dff087299 */ /* 0x000fe40008011608 */
[----:B------:R-:W-:-:S02]  /*25e0*/  USEL UR6, UR39, UR16, !UP0 ;  /* 0x0000001027067287 */ /* 0x000fc4000c000000 */
[----:B------:R-:W-:Y:S02]  /*25f0*/  USEL UR8, UR41, UR8, !UP2 ;  /* 0x0000000829087287 */ /* 0x000fe4000d000000 */
[----:B-1----:R-:W-:Y:S01]  /*2600*/  UIMAD.WIDE.U32 UR16, UR6, UR10, URZ ;  /* 0x0000000a061072a5 */ /* 0x002fe2000f8e00ff */
[----:B------:R-:W-:Y:S01]  /*2610*/  UMOV UR4, UR23 ;  /* 0x0000001700047c82 */ /* 0x000fe20008000000 */
[----:B------:R-:W-:Y:S02]  /*2620*/  UIMAD.WIDE.U32 UR18, UR38, UR12, URZ ;  /* 0x0000000c261272a5 */ /* 0x000fe4000f8e00ff */
[----:B------:R-:W-:-:S03]  /*2630*/  UIMAD.WIDE.U32 UR22, UR8, UR10, URZ ;  /* 0x0000000a081672a5 */ /* 0x000fc6000f8e00ff */
[----:B------:R-:W-:Y:S01]  /*2640*/  UMOV UR16, UR17 ;  /* 0x0000001100107c82 */ /* 0x000fe20008000000 */
[----:B------:R-:W-:Y:S02]  /*2650*/  USHF.R.U32.HI UR4, URZ, UR25, UR4 ;  /* 0x00000019ff047299 */ /* 0x000fe40008011604 */
[----:B------:R-:W-:Y:S01]  /*2660*/  @UP3 USHF.R.U32.HI UR6, URZ, UR11, UR16 ;  /* 0x0000000bff063299 */ /* 0x000fe20008011610 */
[----:B------:R-:W-:Y:S01]  /*2670*/  UMOV UR18, UR19 ;  /* 0x0000001300127c82 */ /* 0x000fe20008000000 */
[----:B------:R-:W-:Y:S01]  /*2680*/  UMOV UR22, UR23 ;  /* 0x0000001700167c82 */ /* 0x000fe20008000000 */
[----:B------:R-:W-:Y:S02]  /*2690*/  USHF.R.U32.HI UR13, URZ, UR13, UR18 ;  /* 0x0000000dff0d7299 */ /* 0x000fe40008011612 */
[----:B------:R-:W-:Y:S02]  /*26a0*/  USEL UR4, UR37, UR4, !UP0 ;  /* 0x0000000425047287 */ /* 0x000fe4000c000000 */
[----:B------:R-:W-:-:S02]  /*26b0*/  @UP3 USHF.R.U32.HI UR8, URZ, UR11, UR22 ;  /* 0x0000000bff083299 */ /* 0x000fc40008011616 */
[----:B------:R-:W-:Y:S02]  /*26c0*/  UIMAD UR9, UR40, UR6, URZ ;  /* 0x00000006280972a4 */ /* 0x000fe4000f8e02ff */
[----:B------:R-:W-:Y:S02]  /*26d0*/  USEL UR6, UR38, UR13, !UP2 ;  /* 0x0000000d26067287 */ /* 0x000fe4000d000000 */
[----:B------:R-:W-:Y:S02]  /*26e0*/  UIMAD UR12, UR40, UR8, URZ ;  /* 0x00000008280c72a4 */ /* 0x000fe4000f8e02ff */
[----:B------:R-:W-:Y:S02]  /*26f0*/  UISETP.GE.AND UP0, UPT, UR4, UR9, UPT ;  /* 0x000000090400728c */ /* 0x000fe4000bf06270 */
[----:B------:R-:W-:Y:S02]  /*2700*/  UIMAD.WIDE.U32 UR16, UR4, UR10, URZ ;  /* 0x0000000a041072a5 */ /* 0x000fe4000f8e00ff */
[----:B------:R-:W-:-:S02]  /*2710*/  UISETP.GE.OR UP0, UPT, UR6, UR12, UP0 ;  /* 0x0000000c0600728c */ /* 0x000fc40008706670 */
        /* <DEDUP_REMOVED lines=19> */
.L_x_41:
[----:B------:R-:W2:Y:S02]  /*2850*/  LDCU UR4, c[0x0][0xb30] ;  /* 0x00016600ff0477ac */ /* 0x000ea40008000800 */
[----:B--2---:R-:W-:-:S09]  /*2860*/  UISETP.NE.AND UP0, UPT, UR4, 0x1, UPT ;  /* 0x000000010400788c */ /* 0x004fd2000bf05270 */
[----:B------:R-:W-:Y:S05]  /*2870*/  BRA.U UP0, `(.L_x_42) ;  /* 0x0000000100447547 */ /* 0x000fea000b800000 */
[----:B------:R-:W2:Y:S01]  /*2880*/  LDCU.128 UR12, c[0x0][0xb10] ;  /* 0x00016200ff0c77ac */ /* 0x000ea20008000c00 */
[----:B------:R-:W3:Y:S01]  /*2890*/  LDCU UR16, c[0x0][0xb0c] ;  /* 0x00016180ff1077ac */ /* 0x000ee20008000800 */
[----:B------:R-:W4:Y:S01]  /*28a0*/  LDCU UR17, c[0x0][0xb20] ;  /* 0x00016400ff1177ac */ /* 0x000f220008000800 */
[----:B--2---:R-:W-:Y:S02]  /*28b0*/  UIMAD.WIDE.U32 UR10, UR38, UR12, URZ ;  /* 0x0000000c260a72a5 */ /* 0x004fe4000f8e00ff */
[----:B------:R-:W-:Y:S02]  /*28c0*/  UIMAD.WIDE.U32 UR8, UR37, UR15, URZ ;  /* 0x0000000f250872a5 */ /* 0x000fe4000f8e00ff */
[----:B---3--:R-:W-:Y:S02]  /*28d0*/  UISETP.NE.AND UP2, UPT, UR16, 0x1, UPT ;  /* 0x000000011000788c */ /* 0x008fe4000bf45270 */
[----:B------:R-:W-:Y:S01]  /*28e0*/  UISETP.NE.AND UP0, UPT, UR14, 0x1, UPT ;  /* 0x000000010e00788c */ /* 0x000fe2000bf05270 */
[----:B------:R-:W-:-:S02]  /*28f0*/  UMOV UR6, UR11 ;  /* 0x0000000b00067c82 */ /* 0x000fc40008000000 */
[----:B------:R-:W-:Y:S01]  /*2900*/  UMOV UR4, UR9 ;  /* 0x0000000900047c82 */ /* 0x000fe20008000000 */
[----:B------:R-:W-:Y:S02]  /*2910*/  USHF.R.U32.HI UR6, URZ, UR13, UR6 ;  /* 0x0000000dff067299 */ /* 0x000fe40008011606 */
[----:B----4-:R-:W-:Y:S02]  /*2920*/  USHF.R.U32.HI UR4, URZ, UR17, UR4 ;  /* 0x00000011ff047299 */ /* 0x010fe40008011604 */
[----:B------:R-:W-:Y:S02]  /*2930*/  USEL UR6, UR38, UR6, !UP2 ;  /* 0x0000000626067287 */ /* 0x000fe4000d000000 */
[----:B------:R-:W-:-:S04]  /*2940*/  USEL UR4, UR37, UR4, !UP0 ;  /* 0x0000000425047287 */ /* 0x000fc8000c000000 */
[----:B------:R-:W-:Y:S02]  /*2950*/  UIADD3 UR8, UPT, UPT, UR6, -UR4, URZ ;  /* 0x8000000406087290 */ /* 0x000fe4000fffe0ff */
[----:B------:R-:W-:Y:S02]  /*2960*/  UIADD3 UR4, UPT, UPT, -UR6, UR4, URZ ;  /* 0x0000000406047290 */ /* 0x000fe4000fffe1ff */
[----:B------:R-:W-:Y:S02]  /*2970*/  UIMAD UR37, UR8, UR14, UR37 ;  /* 0x0000000e082572a4 */ /* 0x000fe4000f8e0225 */
[----:B------:R-:W-:-:S12]  /*2980*/  UIMAD UR38, UR4, UR16, UR38 ;  /* 0x00000010042672a4 */ /* 0x000fd8000f8e0226 */
.L_x_42:
[----:B------:R-:W-:Y:S01]  /*2990*/  VIADD R11, R11, 0x1 ;  /* 0x000000010b0b7836 */ /* 0x000fe20000000000 */
[----:B------:R-:W-:Y:S01]  /*29a0*/  PLOP3.LUT P1, PT, PT, PT, PT, 0x80, 0x8 ;  /* 0x000000000008781c */ /* 0x000fe20003f2f070 */
[----:B------:R-:W-:Y:S02]  /*29b0*/  UIADD3 UR46, UPT, UPT, UR38, UR58, URZ ;  /* 0x0000003a262e7290 */ /* 0x000fe4000fffe0ff */
[----:B------:R-:W-:Y:S01]  /*29c0*/  UIADD3 UR45, UPT, UPT, UR37, UR55, URZ ;  /* 0x00000037252d7290 */ /* 0x000fe2000fffe0ff */
[----:B------:R-:W-:-:S04]  /*29d0*/  ISETP.NE.AND P0, PT, R11, 0x2, PT ;  /* 0x000000020b00780c */ /* 0x000fc80003f05270 */
[----:B-1----:R-:W-:Y:S02]  /*29e0*/  SEL R0, RZ, 0x1, P0 ;  /* 0x00000001ff007807 */ /* 0x002fe40000000000 */
[----:B------:R-:W-:Y:S02]  /*29f0*/  SEL R11, R11, RZ, P0 ;  /* 0x000000ff0b0b7207 */ /* 0x000fe40000000000 */
[----:B------:R-:W-:Y:S01]  /*2a00*/  LOP3.LUT R10, R10, R0, RZ, 0x3c, !PT ;  /* 0x000000000a0a7212 */ /* 0x000fe200078e3cff */
[----:B------:R-:W-:Y:S06]  /*2a10*/  BRA.U UP1, `(.L_x_43) ;  /* 0xfffffff101607547 */ /* 0x000fec000b83ffff */
[----:B------:R-:W-:Y:S01]  /*2a20*/  UIADD3 UR7, UPT, UPT, UR7, 0x110, URZ ;  /* 0x0000011007077890 */ /* 0x000fe2000fffe0ff */
[----:B------:R-:W-:-:S03]  /*2a30*/  SHF.L.U32 R2, R12, 0x1f, RZ ;  /* 0x0000001f0c027819 */ /* 0x000fc600000006ff */
[----:B------:R-:W-:-:S09]  /*2a40*/  ULEA UR4, UR5, UR7, 0x3 ;  /* 0x0000000705047291 */ /* 0x000fd2000f8e18ff */
[----:B------:R-:W1:Y:S02]  /*2a50*/  SYNCS.PHASECHK.TRANS64.TRYWAIT P0, [UR4], R2 ;  /* 0x00000002ff0075a7 */ /* 0x000e640008001104 */
[----:B-1----:R-:W-:Y:S05]  /*2a60*/  @!P0 BRA `(.L_x_44) ;  /* 0x00000058006c8947 */ /* 0x002fea0003800000 */
.L_x_138:
[----:B------:R-:W-:-:S04]  /*2a70*/  UIADD3 UR4, UPT, UPT, UR5, 0x1, URZ ;  /* 0x0000000105047890 */ /* 0x000fc8000fffe0ff */
[----:B------:R-:W-:-:S04]  /*2a80*/  UISETP.NE.AND UP0, UPT, UR4, 0x22, UPT ;  /* 0x000000220400788c */ /* 0x000fc8000bf05270 */
[----:B------:R-:W-:Y:S02]  /*2a90*/  USEL UR6, URZ, 0x1, UP0 ;  /* 0x00000001ff067887 */ /* 0x000fe40008000000 */
[----:B------:R-:W-:-:S04]  /*2aa0*/  USEL UR4, UR4, URZ, UP0 ;  /* 0x000000ff04047287 */ /* 0x000fc80008000000 */
[----:B------:R-:W-:Y:S01]  /*2ab0*/  ULEA UR5, UR4, UR7, 0x3 ;  /* 0x0000000704057291 */ /* 0x000fe2000f8e18ff */
[----:B-1----:R-:W-:-:S04]  /*2ac0*/  LOP3.LUT R2, R12, UR6, RZ, 0x3c, !PT ;  /* 0x000000060c027c12 */ /* 0x002fc8000f8e3cff */
[----:B------:R-:W-:-:S04]  /*2ad0*/  SHF.L.U32 R3, R2, 0x1f, RZ ;  /* 0x0000001f02037819 */ /* 0x000fc800000006ff */
[----:B------:R-:W1:Y:S02]  /*2ae0*/  SYNCS.PHASECHK.TRANS64.TRYWAIT P0, [UR5], R3 ;  /* 0x00000003ff0075a7 */ /* 0x000e640008001105 */
[----:B-1----:R-:W-:Y:S05]  /*2af0*/  @!P0 BRA `(.L_x_45) ;  /* 0x0000005800608947 */ /* 0x002fea0003800000 */
.L_x_140:
[----:B------:R-:W-:-:S04]  /*2b00*/  UIADD3 UR4, UPT, UPT, UR4, 0x1, URZ ;  /* 0x0000000104047890 */ /* 0x000fc8000fffe0ff */
[----:B------:R-:W-:-:S04]  /*2b10*/  UISETP.NE.AND UP0, UPT, UR4, 0x22, UPT ;  /* 0x000000220400788c */ /* 0x000fc8000bf05270 */
[----:B------:R-:W-:Y:S02]  /*2b20*/  USEL UR6, URZ, 0x1, UP0 ;  /* 0x00000001ff067887 */ /* 0x000fe40008000000 */
[----:B------:R-:W-:-:S04]  /*2b30*/  USEL UR4, UR4, URZ, UP0 ;  /* 0x000000ff04047287 */ /* 0x000fc80008000000 */
[----:B------:R-:W-:Y:S01]  /*2b40*/  ULEA UR5, UR4, UR7, 0x3 ;  /* 0x0000000704057291 */ /* 0x000fe2000f8e18ff */
[----:B------:R-:W-:-:S04]  /*2b50*/  LOP3.LUT R2, R2, UR6, RZ, 0x3c, !PT ;  /* 0x0000000602027c12 */ /* 0x000fc8000f8e3cff */
[----:B-1----:R-:W-:-:S04]  /*2b60*/  SHF.L.U32 R3, R2, 0x1f, RZ ;  /* 0x0000001f02037819 */ /* 0x002fc800000006ff */
[----:B------:R-:W1:Y:S02]  /*2b70*/  SYNCS.PHASECHK.TRANS64.TRYWAIT P0, [UR5], R3 ;  /* 0x00000003ff0075a7 */ /* 0x000e640008001105 */
[----:B-1----:R-:W-:Y:S05]  /*2b80*/  @!P0 BRA `(.L_x_46) ;  /* 0x0000005800548947 */ /* 0x002fea0003800000 */
.L_x_142:
        /* <DEDUP_REMOVED lines=9> */
.L_x_144:
        /* <DEDUP_REMOVED lines=9> */
.L_x_146:
        /* <DEDUP_REMOVED lines=9> */
.L_x_148:
        /* <DEDUP_REMOVED lines=9> */
.L_x_150:
        /* <DEDUP_REMOVED lines=9> */
.L_x_152:
        /* <DEDUP_REMOVED lines=9> */
.L_x_154:
        /* <DEDUP_REMOVED lines=9> */
.L_x_156:
        /* <DEDUP_REMOVED lines=9> */
.L_x_158:
        /* <DEDUP_REMOVED lines=9> */
.L_x_160:
        /* <DEDUP_REMOVED lines=9> */
.L_x_162:
        /* <DEDUP_REMOVED lines=9> */
.L_x_164:
        /* <DEDUP_REMOVED lines=9> */
.L_x_166:
        /* <DEDUP_REMOVED lines=9> */
.L_x_168:
        /* <DEDUP_REMOVED lines=9> */
.L_x_170:
        /* <DEDUP_REMOVED lines=9> */
.L_x_172:
        /* <DEDUP_REMOVED lines=9> */
.L_x_174:
        /* <DEDUP_REMOVED lines=9> */
.L_x_176:
        /* <DEDUP_REMOVED lines=9> */
.L_x_178:
        /* <DEDUP_REMOVED lines=9> */
.L_x_180:
        /* <DEDUP_REMOVED lines=9> */
.L_x_182:
        /* <DEDUP_REMOVED lines=9> */
.L_x_184:
        /* <DEDUP_REMOVED lines=9> */
.L_x_186:
        /* <DEDUP_REMOVED lines=9> */
.L_x_188:
        /* <DEDUP_REMOVED lines=9> */
.L_x_190:
        /* <DEDUP_REMOVED lines=9> */
.L_x_192:
        /* <DEDUP_REMOVED lines=9> */
.L_x_194:
        /* <DEDUP_REMOVED lines=9> */
.L_x_196:
        /* <DEDUP_REMOVED lines=9> */
.L_x_198:
        /* <DEDUP_REMOVED lines=9> */
.L_x_200:
        /* <DEDUP_REMOVED lines=9> */
.L_x_202:
[----:B------:R-:W-:-:S04]  /*3c70*/  UIADD3 UR4, UPT, UPT, UR4, 0x1, URZ ;  /* 0x0000000104047890 */ /* 0x000fc8000fffe0ff */
[----:B------:R-:W-:-:S04]  /*3c80*/  UISETP.NE.AND UP0, UPT, UR4, 0x22, UPT ;  /* 0x000000220400788c */ /* 0x000fc8000bf05270 */
[----:B------:R-:W-:Y:S02]  /*3c90*/  USEL UR5, URZ, 0x1, UP0 ;  /* 0x00000001ff057887 */ /* 0x000fe40008000000 */
[----:B------:R-:W-:-:S04]  /*3ca0*/  USEL UR4, UR4, URZ, UP0 ;  /* 0x000000ff04047287 */ /* 0x000fc80008000000 */
[----:B------:R-:W-:Y:S01]  /*3cb0*/  ULEA UR4, UR4, UR7, 0x3 ;  /* 0x0000000704047291 */ /* 0x000fe2000f8e18ff */
[----:B------:R-:W-:-:S04]  /*3cc0*/  LOP3.LUT R2, R2, UR5, RZ, 0x3c, !PT ;  /* 0x0000000502027c12 */ /* 0x000fc8000f8e3cff */
[----:B------:R-:W-:Y:S01]  /*3cd0*/  SHF.L.U32 R2, R2, 0x1f, RZ ;  /* 0x0000001f02027819 */ /* 0x000fe200000006ff */
[----:B-1----:R-:W-:-:S07]  /*3ce0*/  IMAD.U32 R0, RZ, RZ, UR4 ;  /* 0x00000004ff007e24 */ /* 0x002fce000f8e00ff */
.L_x_77:
[----:B-1----:R1:W2:Y:S02]  /*3cf0*/  SYNCS.PHASECHK.TRANS64.TRYWAIT P0, [R0+URZ], R2 ;  /* 0x00000002000075a7 */ /* 0x0022a400080011ff */
[----:B--2---:R-:W-:Y:S05]  /*3d00*/  @!P0 NANOSLEEP.SYNCS 0x989680 ;  /* 0x009896800000895d */ /* 0x004fea0003900000 */
[----:B------:R-:W2:Y:S02]  /*3d10*/  @!P0 SYNCS.PHASECHK.TRANS64 P0, [R0+URZ], R2 ;  /* 0x00000002000085a7 */ /* 0x000ea400080010ff */
[----:B--2---:R-:W-:Y:S05]  /*3d20*/  @P0 EXIT ;  /* 0x000000000000094d */ /* 0x004fea0003800000 */
[----:B------:R-:W-:Y:S05]  /*3d30*/  BRA `(.L_x_77) ;  /* 0xfffffffc00ec7947 */ /* 0x000fea000383ffff */
.L_x_23:
[----:B------:R-:W-:-:S04]  /*3d40*/  UISETP.NE.AND UP0, UPT, UR61, URZ, UPT ;  /* 0x000000ff3d00728c */ /* 0x000fc8000bf05270 */
[----:B------:R-:W-:-:S09]  /*3d50*/  UISETP.NE.OR UP0, UPT, UR22, 0x1, UP0 ;  /* 0x000000011600788c */ /* 0x000fd20008705670 */
[----:B------:R-:W-:Y:S05]  /*3d60*/  BRA.U UP0, `(.L_x_78) ;  /* 0x0000000500487547 */ /* 0x000fea000b800000 */
[----:B------:R-:W-:Y:S01]  /*3d70*/  ISETP.GE.U32.AND P2, PT, R0, 0x2, PT ;  /* 0x000000020000780c */ /* 0x000fe20003f46070 */
[----:B------:R-:W-:Y:S01]  /*3d80*/  IMAD.MOV.U32 R12, RZ, RZ, 0x1 ;  /* 0x00000001ff0c7424 */ /* 0x000fe200078e00ff */
[----:B------:R-:W-:Y:S02]  /*3d90*/  CS2R R10, SRZ ;  /* 0x00000000000a7805 */ /* 0x000fe4000001ff00 */
[----:B------:R-:W-:Y:S01]  /*3da0*/  CS2R R8, SRZ ;  /* 0x0000000000087805 */ /* 0x000fe2000001ff00 */
[----:B------:R-:W-:Y:S01]  /*3db0*/  UMOV UR4, 0x400 ;  /* 0x0000040000047882 */ /* 0x000fe20000000000 */
[----:B------:R-:W-:Y:S01]  /*3dc0*/  UMOV UR5, URZ ;  /* 0x000000ff00057c82 */ /* 0x000fe20008000000 */
[----:B------:R-:W-:-:S12]  /*3dd0*/  ULEA UR6, UR61, UR4, 0x18 ;  /* 0x000000043d067291 */ /* 0x000fd8000f8ec0ff */
.L_x_82:
[----:B------:R-:W-:Y:S02]  /*3de0*/  LEA R2, R8, UR6, 0x3 ;  /* 0x0000000608027c11 */ /* 0x000fe4000f8e18ff */
[----:B------:R-:W-:-:S03]  /*3df0*/  SHF.L.U32 R4, R9, 0x1f, RZ ;  /* 0x0000001f09047819 */ /* 0x000fc600000006ff */
[----:B------:R-:W-:Y:S01]  /*3e00*/  VIADD R5, R2, 0x2b0 ;  /* 0x000002b002057836 */ /* 0x000fe20000000000 */
[----:B------:R-:W1:Y:S02]  /*3e10*/  SYNCS.PHASECHK.TRANS64.TRYWAIT P0, [R2+URZ+0x2a0], R4 ;  /* 0x0002a004020075a7 */ /* 0x000e6400080011ff */
[----:B-1----:R-:W-:Y:S05]  /*3e20*/  @!P0 BRA `(.L_x_79) ;  /* 0x0000005000948947 */ /* 0x002fea0003800000 */
.L_x_203:
[----:B------:R-:W-:Y:S01]  /*3e30*/  ULEA UR4, UR5, UR6, 0x3 ;  /* 0x0000000605047291 */ /* 0x000fe2000f8e18ff */
[----:B-1----:R-:W-:Y:S01]  /*3e40*/  PRMT R2, RZ, 0x654, R5 ;  /* 0x00000654ff027816 */ /* 0x002fe20000000005 */
[----:B------:R-:W-:Y:S01]  /*3e50*/  @!P2 IMAD.MOV.U32 R4, RZ, RZ, 0x10 ;  /* 0x00000010ff04a424 */ /* 0x000fe200078e00ff */
[----:B------:R-:W-:Y:S01]  /*3e60*/  SHF.L.U32 R5, R12, 0x1f, RZ ;  /* 0x0000001f0c057819 */ /* 0x000fe200000006ff */
[----:B------:R-:W-:Y:S01]  /*3e70*/  UIADD3 UR7, UPT, UPT, UR4, 0x240, URZ ;  /* 0x0000024004077890 */ /* 0x000fe2000fffe0ff */
[----:B------:R1:W-:Y:S05]  /*3e80*/  SYNCS.ARRIVE.TRANS64.RED.A1T0 RZ, [R2+URZ], RZ ;  /* 0x000000ff02ff79a7 */ /* 0x0003ea00081004ff */
[----:B------:R-:W-:Y:S01]  /*3e90*/  IMAD.U32 R6, RZ, RZ, UR7 ;  /* 0x00000007ff067e24 */ /* 0x000fe2000f8e00ff */
[----:B------:R-:W2:Y:S04]  /*3ea0*/  SYNCS.PHASECHK.TRANS64.TRYWAIT P0, [UR4+0x250], R5 ;  /* 0x00025005ff0075a7 */ /* 0x000ea80008001104 */
[----:B------:R-:W-:Y:S01]  /*3eb0*/  PRMT R6, R0, 0x654, R6 ;  /* 0x0000065400067816 */ /* 0x000fe20000000006 */
[----:B-12---:R-:W-:Y:S06]  /*3ec0*/  @!P0 BRA `(.L_x_80) ;  /* 0x0000005000808947 */ /* 0x006fec0003800000 */
.L_x_205:
[----:B------:R-:W-:Y:S01]  /*3ed0*/  ULEA UR8, UR5, UR6, 0x4 ;  /* 0x0000000605087291 */ /* 0x000fe2000f8e20ff */
[----:B------:R-:W-:Y:S01]  /*3ee0*/  SEL R3, R6, R3, !P2 ;  /* 0x0000000306037207 */ /* 0x000fe20005000000 */
[----:B------:R-:W-:Y:S01]  /*3ef0*/  UIADD3 UR9, UPT, UPT, UR4, 0x240, URZ ;  /* 0x0000024004097890 */ /* 0x000fe2000fffe0ff */
[----:B-1----:R-:W-:Y:S01]  /*3f00*/  LEA R2, R11, UR6, 0x3 ;  /* 0x000000060b027c11 */ /* 0x002fe2000f8e18ff */
[----:B------:R-:W-:Y:S01]  /*3f10*/  UIADD3 UR8, UPT, UPT, UR8, 0x2d0, URZ ;  /* 0x000002d008087890 */ /* 0x000fe2000fffe0ff */
[----:B------:R1:W-:Y:S01]  /*3f20*/  @!P2 SYNCS.ARRIVE.TRANS64.RED RZ, [R3+URZ], R4 ;  /* 0x0000000403ffa9a7 */ /* 0x0003e200080004ff */
[----:B------:R-:W-:Y:S01]  /*3f30*/  UIADD3 UR4, UPT, UPT, UR5, 0x1, URZ ;  /* 0x0000000105047890 */ /* 0x000fe2000fffe0ff */
[----:B------:R-:W-:-:S03]  /*3f40*/  VIADD R8, R8, 0x1 ;  /* 0x0000000108087836 */ /* 0x000fc60000000000 */
[----:B------:R-:W-:Y:S02]  /*3f50*/  UISETP.NE.AND UP0, UPT, UR4, 0x2, UPT ;  /* 0x000000020400788c */ /* 0x000fe4000bf05270 */
[----:B------:R-:W-:Y:S01]  /*3f60*/  ISETP.NE.AND P0, PT, R8, 0x2, PT ;  /* 0x000000020800780c */ /* 0x000fe20003f05270 */
[----:B------:R-:W-:Y:S06]  /*3f70*/  UGETNEXTWORKID.BROADCAST [UR8], [UR9] ;  /* 0x00000000080073ca */ /* 0x000fec0008000100 */
[----:B------:R-:W-:Y:S02]  /*3f80*/  USEL UR7, URZ, 0x1, UP0 ;  /* 0x00000001ff077887 */ /* 0x000fe40008000000 */
[----:B------:R-:W-:-:S04]  /*3f90*/  USEL UR5, UR4, URZ, UP0 ;  /* 0x000000ff04057287 */ /* 0x000fc80008000000 */
[----:B------:R-:W-:Y:S02]  /*3fa0*/  LOP3.LUT R12, R12, UR7, RZ, 0x3c, !PT ;  /* 0x000000070c0c7c12 */ /* 0x000fe4000f8e3cff */
[----:B-1----:R-:W-:-:S04]  /*3fb0*/  SHF.L.U32 R4, R10, 0x1f, RZ ;  /* 0x0000001f0a047819 */ /* 0x002fc800000006ff */
[----:B------:R-:W1:Y:S02]  /*3fc0*/  SYNCS.PHASECHK.TRANS64.TRYWAIT P1, [R2+URZ+0x240], R4 ;  /* 0x00024004020075a7 */ /* 0x000e6400080211ff */
[----:B-1----:R-:W-:Y:S05]  /*3fd0*/  @!P1 BRA `(.L_x_81) ;  /* 0x0000005000549947 */ /* 0x002fea0003800000 */
.L_x_206:
[C---:B-1----:R-:W-:Y:S01]  /*3fe0*/  LEA R4, R11.reuse, UR6, 0x4 ;  /* 0x000000060b047c11 */ /* 0x042fe2000f8e20ff */
[----:B------:R-:W-:Y:S01]  /*3ff0*/  VIADD R2, R2, 0x250 ;  /* 0x0000025002027836 */ /* 0x000fe20000000000 */
[----:B------:R-:W-:Y:S01]  /*4000*/  SEL R8, R8, RZ, P0 ;  /* 0x000000ff08087207 */ /* 0x000fe20000000000 */
[----:B------:R-:W-:-:S03]  /*4010*/  VIADD R11, R11, 0x1 ;  /* 0x000000010b0b7836 */ /* 0x000fc60000000000 */
[----:B------:R-:W1:Y:S01]  /*4020*/  LDS.128 R4, [R4+0x2d0] ;  /* 0x0002d00004047984 */ /* 0x000e620000000c00 */
[----:B------:R-:W-:Y:S02]  /*4030*/  PRMT R2, RZ, 0x654, R2 ;  /* 0x00000654ff027816 */ /* 0x000fe40000000002 */
[C---:B------:R-:W-:Y:S01]  /*4040*/  ISETP.NE.AND P1, PT, R11.reuse, 0x2, PT ;  /* 0x000000020b00780c */ /* 0x040fe20003f25270 */
[----:B------:R-:W-:Y:S01]  /*4050*/  @!PT LDS RZ, [RZ] ;  /* 0x00000000fffff984 */ /* 0x000fe20000000800 */
[----:B------:R-:W-:Y:S01]  /*4060*/  @!PT LDS RZ, [RZ] ;  /* 0x00000000fffff984 */ /* 0x000fe20000000800 */
[----:B------:R-:W-:Y:S01]  /*4070*/  @!PT LDS RZ, [RZ] ;  /* 0x00000000fffff984 */ /* 0x000fe20000000800 */
[----:B------:R-:W-:Y:S01]  /*4080*/  @!PT LDS RZ, [RZ] ;  /* 0x00000000fffff984 */ /* 0x000fe20000000800 */
[----:B------:R2:W-:Y:S06]  /*4090*/  MEMBAR.ALL.CTA ;  /* 0x0000000000007992 */ /* 0x0005ec0000008000 */
[----:B--2---:R-:W2:Y:S01]  /*40a0*/  FENCE.VIEW.ASYNC.S ;  /* 0x00000000000073c6 */ /* 0x004ea20000000000 */
[----:B------:R-:W-:Y:S01]  /*40b0*/  SEL R11, R11, RZ, P1 ;  /* 0x000000ff0b0b7207 */ /* 0x000fe20000800000 */
[----:B--2---:R2:W-:Y:S01]  /*40c0*/  SYNCS.ARRIVE.TRANS64.RED.A1T0 RZ, [R2+URZ], RZ ;  /* 0x000000ff02ff79a7 */ /* 0x0045e200081004ff */
[----:B-1----:R-:W-:-:S02]  /*40d0*/  LOP3.LUT P3, RZ, R6, 0x1, RZ, 0xc0, !PT ;  /* 0x0000000106ff7812 */ /* 0x002fc4000786c0ff */
[----:B------:R-:W-:-:S04]  /*40e0*/  SEL R4, RZ, 0x1, P1 ;  /* 0x00000001ff047807 */ /* 0x000fc80000800000 */
[----:B------:R-:W-:Y:S02]  /*40f0*/  LOP3.LUT R10, R10, R4, RZ, 0x3c, !PT ;  /* 0x000000040a0a7212 */ /* 0x000fe400078e3cff */
[----:B--2---:R-:W-:-:S04]  /*4100*/  SEL R2, RZ, 0x1, P0 ;  /* 0x00000001ff027807 */ /* 0x004fc80000000000 */
[----:B------:R-:W-:Y:S01]  /*4110*/  LOP3.LUT R9, R9, R2, RZ, 0x3c, !PT ;  /* 0x0000000209097212 */ /* 0x000fe200078e3cff */
[----:B------:R-:W-:Y:S06]  /*4120*/  @P3 BRA `(.L_x_82) ;  /* 0xfffffffc002c3947 */ /* 0x000fec000383ffff */
[----:B------:R-:W-:Y:S01]  /*4130*/  ULEA UR4, UR5, UR6, 0x3 ;  /* 0x0000000605047291 */ /* 0x000fe2000f8e18ff */
[----:B------:R-:W-:-:S08]  /*4140*/  SHF.L.U32 R2, R12, 0x1f, RZ ;  /* 0x0000001f0c027819 */ /* 0x000fd000000006ff */
[----:B------:R-:W1:Y:S02]  /*4150*/  SYNCS.PHASECHK.TRANS64 P0, [UR4+0x250], R2 ;  /* 0x00025002ff0075a7 */ /* 0x000e640008001004 */
[----:B-1----:R-:W-:Y:S05]  /*4160*/  @P0 BRA `(.L_x_83) ;  /* 0x0000000000080947 */ /* 0x002fea0003800000 */
[----:B------:R-:W1:Y:S02]  /*4170*/  SYNCS.PHASECHK.TRANS64.TRYWAIT P0, [UR4+0x250], R2 ;  /* 0x00025002ff0075a7 */ /* 0x000e640008001104 */
[----:B-1----:R-:W-:Y:S05]  /*4180*/  @!P0 BRA `(.L_x_84) ;  /* 0x0000004c00fc8947 */ /* 0x002fea0003800000 */
.L_x_83:
[----:B------:R-:W-:-:S04]  /*4190*/  UIADD3 UR7, UPT, UPT, UR5, 0x1, URZ ;  /* 0x0000000105077890 */ /* 0x000fc8000fffe0ff */
[----:B------:R-:W-:-:S04]  /*41a0*/  UISETP.NE.AND UP0, UPT, UR7, 0x2, UPT ;  /* 0x000000020700788c */ /* 0x000fc8000bf05270 */
[----:B------:R-:W-:Y:S02]  /*41b0*/  USEL UR8, URZ, 0x1, UP0 ;  /* 0x00000001ff087887 */ /* 0x000fe40008000000 */
[----:B------:R-:W-:-:S04]  /*41c0*/  USEL UR7, UR7, URZ, UP0 ;  /* 0x000000ff07077287 */ /* 0x000fc80008000000 */
[----:B------:R-:W-:Y:S01]  /*41d0*/  ULEA UR7, UR7, UR6, 0x3 ;  /* 0x0000000607077291 */ /* 0x000fe2000f8e18ff */
[----:B-1----:R-:W-:-:S04]  /*41e0*/  LOP3.LUT R2, R12, UR8, RZ, 0x3c, !PT ;  /* 0x000000080c027c12 */ /* 0x002fc8000f8e3cff */
[----:B------:R-:W-:-:S04]  /*41f0*/  SHF.L.U32 R0, R2, 0x1f, RZ ;  /* 0x0000001f02007819 */ /* 0x000fc800000006ff */
[----:B------:R-:W1:Y:S02]  /*4200*/  SYNCS.PHASECHK.TRANS64 P0, [UR7+0x250], R0 ;  /* 0x00025000ff0075a7 */ /* 0x000e640008001007 */
[----:B-1----:R-:W-:Y:S05]  /*4210*/  @P0 EXIT ;  /* 0x000000000000094d */ /* 0x002fea0003800000 */
[----:B------:R-:W-:Y:S02]  /*4220*/  SHF.L.U32 R2, R2, 0x1f, RZ ;  /* 0x0000001f02027819 */ /* 0x000fe400000006ff */
[----:B------:R-:W-:-:S07]  /*4230*/  MOV R0, UR7 ;  /* 0x0000000700007c02 */ /* 0x000fce0008000f00 */
.L_x_85:
[----:B-1----:R1:W2:Y:S02]  /*4240*/  SYNCS.PHASECHK.TRANS64.TRYWAIT P0, [R0+URZ+0x250], R2 ;  /* 0x00025002000075a7 */ /* 0x0022a400080011ff */
[----:B--2---:R-:W-:Y:S05]  /*4250*/  @!P0 NANOSLEEP.SYNCS 0x989680 ;  /* 0x009896800000895d */ /* 0x004fea0003900000 */
[----:B------:R-:W2:Y:S02]  /*4260*/  @!P0 SYNCS.PHASECHK.TRANS64 P0, [R0+URZ+0x250], R2 ;  /* 0x00025002000085a7 */ /* 0x000ea400080010ff */
[----:B--2---:R-:W-:Y:S05]  /*4270*/  @P0 EXIT ;  /* 0x000000000000094d */ /* 0x004fea0003800000 */
[----:B------:R-:W-:Y:S05]  /*4280*/  BRA `(.L_x_85) ;  /* 0xfffffffc00ec7947 */ /* 0x000fea000383ffff */
.L_x_78:
[----:B------:R-:W-:Y:S05]  /*4290*/  BRA.U UP4, `(.L_x_86) ;  /* 0x0000000d04687547 */ /* 0x000fea000b800000 */
[----:B------:R-:W-:Y:S01]  /*42a0*/  UMOV UR4, 0x40 ;  /* 0x0000004000047882 */ /* 0x000fe20000000000 */
[----:B------:R-:W-:Y:S01]  /*42b0*/  NOP ;  /* 0x0000000000007918 */ /* 0x000fe20000000000 */
[----:B------:R-:W-:Y:S01]  /*42c0*/  ULEA UR5, UR61, UR4, 0x18 ;  /* 0x000000043d057291 */ /* 0x000fe2000f8ec0ff */
[----:B------:R-:W-:Y:S02]  /*42d0*/  UMOV UR6, 0x400 ;  /* 0x0000040000067882 */ /* 0x000fe40000000000 */
[----:B------:R-:W-:-:S06]  /*42e0*/  ULEA UR6, UR61, UR6, 0x18 ;  /* 0x000000063d067291 */ /* 0x000fcc000f8ec0ff */
[----:B------:R-:W1:Y:S02]  /*42f0*/  LDS.U8 R0, [UR5+0x1c] ;  /* 0x00001c05ff007984 */ /* 0x000e640008000000 */
[----:B-1----:R-:W-:-:S13]  /*4300*/  ISETP.NE.AND P0, PT, R0, RZ, PT ;  /* 0x000000ff0000720c */ /* 0x002fda0003f05270 */
[----:B------:R-:W-:Y:S05]  /*4310*/  @P0 BRA `(.L_x_87) ;  /* 0x0000000000580947 */ /* 0x000fea0003800000 */
[----:B------:R-:W-:-:S13]  /*4320*/  ELECT P0, URZ, PT ;  /* 0x0000000000ff782f */ /* 0x000fda0003800000 */
[----:B------:R-:W-:Y:S05]  /*4330*/  @!P0 BRA `(.L_x_88) ;  /* 0x0000000000608947 */ /* 0x000fea0003800000 */
[----:B------:R-:W-:Y:S01]  /*4340*/  UMOV UR4, 0x10 ;  /* 0x0000001000047882 */ /* 0x000fe20000000000 */
[----:B------:R-:W-:Y:S01]  /*4350*/  HFMA2 R0, -RZ, RZ, 0, 5.9604644775390625e-08 ;  /* 0x00000001ff007431 */ /* 0x000fe200000001ff */
[----:B------:R-:W-:-:S03]  /*4360*/  MOV R3, 0xffff ;  /* 0x0000ffff00037802 */ /* 0x000fc60000000f00 */
[----:B------:R-:W-:Y:S04]  /*4370*/  DEPBAR.LE SB1, 0x36 ;  /* 0x00009d800000791a */ /* 0x000fe80000000000 */
[----:B------:R-:W1:Y:S02]  /*4380*/  UTCATOMSWS.FIND_AND_SET.ALIGN UP0, UR4, UR4 ;  /* 0x00000004000475e3 */ /* 0x000e640008000800 */
[----:B-1----:R-:W-:Y:S01]  /*4390*/  MOV R4, UR4 ;  /* 0x0000000400047c02 */ /* 0x002fe20008000f00 */
[----:B------:R-:W-:Y:S06]  /*43a0*/  BRA.U UP0, `(.L_x_89) ;  /* 0x0000000100187547 */ /* 0x000fec000b800000 */
.L_x_90:
[----:B------:R-:W-:Y:S05]  /*43b0*/  NANOSLEEP 0x64 ;  /* 0x000000640000795d */ /* 0x000fea0003800000 */
[----:B------:R-:W-:-:S05]  /*43c0*/  UMOV UR4, 0x10 ;  /* 0x0000001000047882 */ /* 0x000fca0000000000 */
[----:B------:R-:W-:Y:S04]  /*43d0*/  DEPBAR.LE SB1, 0x36 ;  /* 0x00009d800000791a */ /* 0x000fe80000000000 */
[----:B------:R-:W1:Y:S02]  /*43e0*/  UTCATOMSWS.FIND_AND_SET.ALIGN UP0, UR4, UR4 ;  /* 0x00000004000475e3 */ /* 0x000e640008000800 */
[----:B-1----:R-:W-:Y:S01]  /*43f0*/  MOV R4, UR4 ;  /* 0x0000000400047c02 */ /* 0x002fe20008000f00 */
[----:B------:R-:W-:Y:S05]  /*4400*/  BRA.U !UP0, `(.L_x_90) ;  /* 0xfffffffd08e87547 */ /* 0x000fea000b83ffff */
.L_x_89:
[-C--:B------:R-:W-:Y:S02]  /*4410*/  SHF.L.U32 R3, R3, R4.reuse, RZ ;  /* 0x0000000403037219 */ /* 0x080fe400000006ff */
[----:B------:R-:W-:Y:S01]  /*4420*/  SHF.L.U32 R0, R0, R4, RZ ;  /* 0x0000000400007219 */ /* 0x000fe200000006ff */
[----:B------:R-:W-:Y:S02]  /*4430*/  IMAD.SHL.U32 R4, R4, 0x20, RZ ;  /* 0x0000002004047824 */ /* 0x000fe400078e00ff */
[----:B------:R1:W-:Y:S04]  /*4440*/  ATOMS.OR RZ, [UR5+0x14], R3 ;  /* 0x00001403ffff798c */ /* 0x0003e8000b000005 */
[----:B------:R1:W-:Y:S04]  /*4450*/  ATOMS.OR RZ, [UR5+0x18], R0 ;  /* 0x00001800ffff798c */ /* 0x0003e8000b000005 */
[----:B------:R1:W-:Y:S01]  /*4460*/  STS [UR6+0x2f0], R4 ;  /* 0x0002f004ff007988 */ /* 0x0003e20008000806 */
[----:B------:R-:W-:Y:S05]  /*4470*/  BRA `(.L_x_88) ;  /* 0x0000000000107947 */ /* 0x000fea0003800000 */
.L_x_87:
[----:B------:R-:W-:Y:S02]  /*4480*/  MOV R0, 0xffffffff ;  /* 0xffffffff00007802 */ /* 0x000fe40000000f00 */
[----:B------:R-:W-:-:S03]  /*4490*/  MOV R4, 0x44c0 ;  /* 0x000044c000047802 */ /* 0x000fc60000000f00 */
[----:B------:R1:W-:Y:S04]  /*44a0*/  STS [UR6+0x2f0], R0 ;  /* 0x0002f000ff007988 */ /* 0x0003e80008000806 */
[----:B-1---5:R-:W-:Y:S05]  /*44b0*/  CALL.REL.NOINC `($__internal_1_$__cuda_sm10x_tcgen05_guardrail_trap_phase_invalid_during_alloc) ;  /* 0x00000050007c7944 */ /* 0x022fea0003c00000 */
.L_x_88:
[----:B------:R-:W-:Y:S05]  /*44c0*/  WARPSYNC.ALL ;  /* 0x0000000000007948 */ /* 0x000fea0003800000 */
[----:B------:R-:W2:Y:S01]  /*44d0*/  S2UR UR4, SR_CgaCtaId ;  /* 0x00000000000479c3 */ /* 0x000ea20000008800 */
[----:B------:R-:W-:Y:S01]  /*44e0*/  UMOV UR13, 0x400 ;  /* 0x00000400000d7882 */ /* 0x000fe20000000000 */
[----:B------:R-:W-:-:S06]  /*44f0*/  NOP ;  /* 0x0000000000007918 */ /* 0x000fcc0000000000 */
[----:B------:R-:W-:Y:S06]  /*4500*/  BAR.ARV 0x6, 0xa0 ;  /* 0x0182800000007b1d */ /* 0x000fec0000002000 */
[----:B------:R-:W3:Y:S01]  /*4510*/  LDCU UR5, c[0x0][0x38c] ;  /* 0x00007180ff0577ac */ /* 0x000ee20008000800 */
[----:B------:R-:W-:Y:S01]  /*4520*/  LOP3.LUT R2, R2, 0xffff, RZ, 0xc0, !PT ;  /* 0x0000ffff02027812 */ /* 0x000fe200078ec0ff */
[----:B------:R-:W-:Y:S01]  /*4530*/  IMAD.MOV.U32 R11, RZ, RZ, 0x1 ;  /* 0x00000001ff0b7424 */ /* 0x000fe200078e00ff */
[----:B------:R-:W-:Y:S01]  /*4540*/  CS2R R8, SRZ ;  /* 0x0000000000087805 */ /* 0x000fe2000001ff00 */
[----:B------:R-:W4:Y:S01]  /*4550*/  LDCU UR8, c[0x0][0x38c] ;  /* 0x00007180ff0877ac */ /* 0x000f220008000800 */
[----:B------:R-:W-:Y:S01]  /*4560*/  R2UR UR15, R2 ;  /* 0x00000000020f72ca */ /* 0x000fe200000e0000 */
[----:B------:R-:W-:Y:S01]  /*4570*/  IMAD.MOV.U32 R10, RZ, RZ, RZ ;  /* 0x000000ffff0a7224 */ /* 0x000fe200078e00ff */
[----:B------:R-:W-:Y:S01]  /*4580*/  UMOV UR19, URZ ;  /* 0x000000ff00137c82 */ /* 0x000fe20008000000 */
[----:B------:R-:W-:Y:S01]  /*4590*/  UMOV UR10, URZ ;  /* 0x000000ff000a7c82 */ /* 0x000fe20008000000 */
[----:B--2---:R-:W-:Y:S01]  /*45a0*/  ULEA UR13, UR4, UR13, 0x18 ;  /* 0x0000000d040d7291 */ /* 0x004fe2000f8ec0ff */
[----:B------:R-:W-:Y:S01]  /*45b0*/  UMOV UR20, 0x0 ;  /* 0x0000000000147882 */ /* 0x000fe20000000000 */
[----:B------:R-:W-:-:S02]  /*45c0*/  UMOV UR21, 0x8100010 ;  /* 0x0810001000157882 */ /* 0x000fc40000000000 */
[----:B------:R-:W-:Y:S02]  /*45d0*/  UIADD3 UR6, UPT, UPT, UR13, 0x4600, URZ ;  /* 0x000046000d067890 */ /* 0x000fe4000fffe0ff */
[----:B------:R-:W-:Y:S02]  /*45e0*/  UIADD3 UR7, UPT, UPT, UR13, 0x26600, URZ ;  /* 0x000266000d077890 */ /* 0x000fe4000fffe0ff */
[----:B---3--:R-:W-:Y:S01]  /*45f0*/  UIADD3 UR5, UPT, UPT, UR5, 0x1f, URZ ;  /* 0x0000001f05057890 */ /* 0x008fe2000fffe0ff */
[----:B-1----:R-:W1:Y:S01]  /*4600*/  LDS R0, [UR13+0x2f0] ;  /* 0x0002f00dff007984 */ /* 0x002e620008000800 */
[----:B------:R-:W-:Y:S02]  /*4610*/  USHF.R.U32.HI UR6, URZ, 0x4, UR6 ;  /* 0x00000004ff067899 */ /* 0x000fe40008011606 */
[----:B------:R-:W-:Y:S02]  /*4620*/  USHF.R.S32.HI UR4, URZ, 0x1f, UR5 ;  /* 0x0000001fff047899 */ /* 0x000fe40008011405 */
[----:B------:R-:W-:-:S02]  /*4630*/  ULOP3.LUT UR6, UR6, 0x3fff, URZ, 0xc0, !UPT ;  /* 0x00003fff06067892 */ /* 0x000fc4000f8ec0ff */
[----:B------:R-:W-:Y:S02]  /*4640*/  ULEA.HI UR4, UR4, UR5, URZ, 0x5 ;  /* 0x0000000504047291 */ /* 0x000fe4000f8f28ff */
[----:B------:R-:W-:Y:S02]  /*4650*/  USHF.R.U32.HI UR5, URZ, 0x4, UR7 ;  /* 0x00000004ff057899 */ /* 0x000fe40008011607 */
[----:B------:R-:W-:Y:S02]  /*4660*/  USHF.R.S32.HI UR22, URZ, 0x5, UR4 ;  /* 0x00000005ff167899 */ /* 0x000fe40008011404 */
[----:B------:R-:W-:Y:S02]  /*4670*/  ULOP3.LUT UR5, UR5, 0x3fff, URZ, 0xc0, !UPT ;  /* 0x00003fff05057892 */ /* 0x000fe4000f8ec0ff */
[----:B------:R-:W-:Y:S02]  /*4680*/  UISETP.LT.AND UP0, UPT, UR22, 0x1, UPT ;  /* 0x000000011600788c */ /* 0x000fe4000bf01270 */
[----:B------:R-:W-:-:S02]  /*4690*/  ULOP3.LUT UR16, UR6, 0x10000, URZ, 0xfc, !UPT ;  /* 0x0001000006107892 */ /* 0x000fc4000f8efcff */
[----:B------:R-:W-:Y:S02]  /*46a0*/  USEL UR23, UR22, 0x1, !UP0 ;  /* 0x0000000116177887 */ /* 0x000fe4000c000000 */
[----:B------:R-:W-:Y:S02]  /*46b0*/  ULOP3.LUT UR17, UR5, 0x10000, URZ, 0xfc, !UPT ;  /* 0x0001000005117892 */ /* 0x000fe4000f8efcff */
[----:B------:R-:W-:Y:S02]  /*46c0*/  UIADD3 UR23, UPT, UPT, -UR23, URZ, URZ ;  /* 0x000000ff17177290 */ /* 0x000fe4000fffe1ff */
[----:B----4-:R-:W-:Y:S01]  /*46d0*/  UISETP.GE.AND UP4, UPT, UR8, 0x1, UPT ;  /* 0x000000010800788c */ /* 0x010fe2000bf86270 */
[----:B-1----:R-:W-:-:S15]  /*46e0*/  R2UR UR24, R0 ;  /* 0x00000000001872ca */ /* 0x002fde00000e0000 */
.L_x_97:
[----:B------:R-:W-:Y:S02]  /*46f0*/  LEA R0, R10, UR13, 0x3 ;  /* 0x0000000d0a007c11 */ /* 0x000fe4000f8e18ff */
[----:B------:R-:W-:Y:S02]  /*4700*/  SHF.L.U32 R2, R9, 0x1f, RZ ;  /* 0x0000001f09027819 */ /* 0x000fe400000006ff */
[----:B------:R-:W-:Y:S01]  /*4710*/  PLOP3.LUT P0, PT, PT, PT, UP4, 0x80, 0x8 ;  /* 0x000000000008781c */ /* 0x000fe20003f0f048 */
[----:B------:R-:W-:Y:S01]  /*4720*/  VIADD R3, R0, 0x250 ;  /* 0x0000025000037836 */ /* 0x000fe20000000000 */
[----:B-1----:R-:W1:Y:S02]  /*4730*/  SYNCS.PHASECHK.TRANS64.TRYWAIT P1, [R0+URZ+0x240], R2 ;  /* 0x00024002000075a7 */ /* 0x002e6400080211ff */
[----:B-1-3--:R-:W-:Y:S09]  /*4740*/  @!P1 BRA `(.L_x_91) ;  /* 0x0000004800a49947 */ /* 0x00aff20003800000 */
.L_x_208:
[----:B------:R-:W-:Y:S01]  /*4750*/  LEA R4, R10, UR13, 0x4 ;  /* 0x0000000d0a047c11 */ /* 0x000fe2000f8e20ff */
[----:B------:R-:W-:Y:S01]  /*4760*/  @UP4 ULEA UR4, UR10, UR13, 0x3 ;  /* 0x0000000d0a044291 */ /* 0x000fe2000f8e18ff */
[----:B------:R-:W-:Y:S01]  /*4770*/  PLOP3.LUT P2, PT, PT, PT, PT, 0x80, 0x8 ;  /* 0x000000000008781c */ /* 0x000fe20003f4f070 */
[----:B------:R-:W-:Y:S01]  /*4780*/  ULEA UR18, UR19, UR13, 0x3 ;  /* 0x0000000d13127291 */ /* 0x000fe2000f8e18ff */
[----:B------:R-:W-:Y:S02]  /*4790*/  PRMT R3, RZ, 0x654, R3 ;  /* 0x00000654ff037816 */ /* 0x000fe40000000003 */
[----:B------:R-:W2:Y:S01]  /*47a0*/  LDS.128 R4, [R4+0x2d0] ;  /* 0x0002d00004047984 */ /* 0x000ea20000000c00 */
[----:B-1----:R-:W-:Y:S02]  /*47b0*/  @P0 SHF.L.U32 R2, R8, 0x1f, RZ ;  /* 0x0000001f08020819 */ /* 0x002fe400000006ff */
[----:B------:R-:W-:Y:S01]  /*47c0*/  SHF.L.U32 R0, R11, 0x1f, RZ ;  /* 0x0000001f0b007819 */ /* 0x000fe200000006ff */
[----:B------:R-:W-:Y:S01]  /*47d0*/  @!PT LDS RZ, [RZ] ;  /* 0x00000000fffff984 */ /* 0x000fe20000000800 */
[----:B------:R-:W-:Y:S01]  /*47e0*/  @!PT LDS RZ, [RZ] ;  /* 0x00000000fffff984 */ /* 0x000fe20000000800 */
[----:B------:R-:W-:Y:S01]  /*47f0*/  @!PT LDS RZ, [RZ] ;  /* 0x00000000fffff984 */ /* 0x000fe20000000800 */
[----:B------:R-:W-:Y:S01]  /*4800*/  @!PT LDS RZ, [RZ] ;  /* 0x00000000fffff984 */ /* 0x000fe20000000800 */
[----:B------:R1:W-:Y:S06]  /*4810*/  MEMBAR.ALL.CTA ;  /* 0x0000000000007992 */ /* 0x0003ec0000008000 */
[----:B-1----:R-:W1:Y:S02]  /*4820*/  FENCE.VIEW.ASYNC.S ;  /* 0x00000000000073c6 */ /* 0x002e640000000000 */
[----:B-1----:R1:W-:Y:S01]  /*4830*/  SYNCS.ARRIVE.TRANS64.RED.A1T0 RZ, [R3+URZ], RZ ;  /* 0x000000ff03ff79a7 */ /* 0x0023e200081004ff */
[----:B------:R1:W3:Y:S01]  /*4840*/  @P0 SYNCS.PHASECHK.TRANS64.TRYWAIT P2, [UR4], R2 ;  /* 0x00000002ff0005a7 */ /* 0x0002e20008041104 */
[----:B--2---:R-:W-:Y:S01]  /*4850*/  LOP3.LUT P1, RZ, R6, 0x1, RZ, 0xc0, !PT ;  /* 0x0000000106ff7812 */ /* 0x004fe2000782c0ff */
[----:B------:R-:W2:Y:S02]  /*4860*/  SYNCS.PHASECHK.TRANS64.TRYWAIT P0, [UR18+0x280], R0 ;  /* 0x00028000ff0075a7 */ /* 0x000ea40008001112 */
[----:B-123--:R-:W-:Y:S10]  /*4870*/  @!P0 BRA `(.L_x_92) ;  /* 0x00000048006c8947 */ /* 0x00eff40003800000 */
.L_x_210:
[----:B------:R-:W-:Y:S01]  /*4880*/  IADD3 R10, PT, PT, R10, 0x1, RZ ;  /* 0x000000010a0a7810 */ /* 0x000fe20007ffe0ff */
[----:B------:R-:W-:Y:S06]  /*4890*/  BRA.U !UP4, `(.L_x_93) ;  /* 0x000000010c887547 */ /* 0x000fec000b800000 */
[----:B------:R-:W-:Y:S02]  /*48a0*/  ULEA UR14, UR19, UR24, 0x6 ;  /* 0x00000018130e7291 */ /* 0x000fe4000f8e30ff */
[----:B------:R-:W-:Y:S01]  /*48b0*/  UPLOP3.LUT UP2, UPT, UPT, UPT, UPT, 0x40, 0x4 ;  /* 0x000000000004789c */ /* 0x000fe20003f4e870 */
[----:B------:R-:W-:Y:S01]  /*48c0*/  UMOV UR12, UR23 ;  /* 0x00000017000c7c82 */ /* 0x000fe20008000000 */
[----:B------:R-:W-:Y:S01]  /*48d0*/  UMOV UR11, UR22 ;  /* 0x00000016000b7c82 */ /* 0x000fe20008000000 */
[----:B------:R-:W-:-:S08]  /*48e0*/  UMOV UR5, UR10 ;  /* 0x0000000a00057c82 */ /* 0x000fd00008000000 */
.L_x_96:
[----:B------:R-:W-:Y:S02]  /*48f0*/  UIADD3 UR12, UPT, UPT, UR12, 0x1, URZ ;  /* 0x000000010c0c7890 */ /* 0x000fe4000fffe0ff */
[----:B--2---:R-:W-:Y:S02]  /*4900*/  ULEA UR6, UR5, UR13, 0x3 ;  /* 0x0000000d05067291 */ /* 0x004fe4000f8e18ff */
[----:B------:R-:W-:Y:S01]  /*4910*/  UISETP.NE.AND UP3, UPT, UR12, URZ, UPT ;  /* 0x000000ff0c00728c */ /* 0x000fe2000bf65270 */
[----:B---3--:R-:W-:Y:S10]  /*4920*/  @P2 BRA `(.L_x_94) ;  /* 0x00000000000c2947 */ /* 0x008ff40003800000 */
[----:B-1----:R-:W-:Y:S04]  /*4930*/  SHF.L.U32 R2, R8, 0x1f, RZ ;  /* 0x0000001f08027819 */ /* 0x002fe800000006ff */
[----:B------:R-:W1:Y:S02]  /*4940*/  SYNCS.PHASECHK.TRANS64.TRYWAIT P0, [UR6], R2 ;  /* 0x00000002ff0075a7 */ /* 0x000e640008001106 */
[----:B-1----:R-:W-:Y:S05]  /*4950*/  @!P0 BRA `(.L_x_95) ;  /* 0x00000048004c8947 */ /* 0x002fea0003800000 */
.L_x_94:
[----:B------:R-:W-:Y:S01]  /*4960*/  UISETP.NE.AND UP0, UPT, UR11, 0x1, UPT ;  /* 0x000000010b00788c */ /* 0x000fe2000bf05270 */
[----:B------:R-:W-:Y:S01]  /*4970*/  PLOP3.LUT P2, PT, PT, PT, PT, 0x80, 0x8 ;  /* 0x000000000008781c */ /* 0x000fe20003f4f070 */
[----:B------:R-:W-:Y:S02]  /*4980*/  UIADD3 UR4, UPT, UPT, UR5, 0x1, URZ ;  /* 0x0000000105047890 */ /* 0x000fe4000fffe0ff */
[----:B------:R-:W-:Y:S02]  /*4990*/  ULEA UR8, UR5, UR17, 0x7 ;  /* 0x0000001105087291 */ /* 0x000fe4000f8e38ff */
[----:B------:R-:W-:Y:S01]  /*49a0*/  UISETP.NE.AND UP1, UPT, UR4, 0x22, UPT ;  /* 0x000000220400788c */ /* 0x000fe2000bf25270 */
[----:B------:R-:W-:Y:S01]  /*49b0*/  PLOP3.LUT P0, PT, PT, PT, UP0, 0x80, 0x8 ;  /* 0x000000000008781c */ /* 0x000fe20003f0f008 */
[----:B------:R-:W-:Y:S02]  /*49c0*/  UIADD3 UR11, UPT, UPT, UR11, -0x1, URZ ;  /* 0xffffffff0b0b7890 */ /* 0x000fe4000fffe0ff */
[----:B------:R-:W-:Y:S02]  /*49d0*/  USEL UR7, URZ, 0x1, UP1 ;  /* 0x00000001ff077887 */ /* 0x000fe40008800000 */
[----:B------:R-:W-:Y:S01]  /*49e0*/  USEL UR10, UR4, URZ, UP1 ;  /* 0x000000ff040a7287 */ /* 0x000fe20008800000 */
[----:B------:R-:W-:Y:S03]  /*49f0*/  UMOV UR9, 0xc0004010 ;  /* 0xc000401000097882 */ /* 0x000fe60000000000 */
[----:B------:R-:W-:Y:S01]  /*4a00*/  @UP0 ULEA UR4, UR10, UR13, 0x3 ;  /* 0x0000000d0a040291 */ /* 0x000fe2000f8e18ff */
[----:B------:R-:W-:Y:S01]  /*4a10*/  LOP3.LUT R8, R8, UR7, RZ, 0x3c, !PT ;  /* 0x0000000708087c12 */ /* 0x000fe2000f8e3cff */
[----:B------:R-:W-:Y:S03]  /*4a20*/  UMOV UR7, 0xc0004010 ;  /* 0xc000401000077882 */ /* 0x000fe60000000000 */
[----:B-1----:R-:W-:Y:S04]  /*4a30*/  @P0 SHF.L.U32 R0, R8, 0x1f, RZ ;  /* 0x0000001f08000819 */ /* 0x002fe800000006ff */
[----:B------:R2:W3:Y:S01]  /*4a40*/  @P0 SYNCS.PHASECHK.TRANS64.TRYWAIT P2, [UR4], R0 ;  /* 0x00000000ff0005a7 */ /* 0x0004e20008041104 */
[----:B------:R-:W-:Y:S02]  /*4a50*/  UIADD3 UR4, UPT, UPT, UR6, 0x110, URZ ;  /* 0x0000011006047890 */ /* 0x000fe4000fffe0ff */
[----:B------:R-:W-:Y:S03]  /*4a60*/  ULEA UR6, UR5, UR16, 0x8 ;  /* 0x0000001005067291 */ /* 0x000fe6000f8e40ff */
[----:B------:R-:W-:Y:S06]  /*4a70*/  UMOV UR5, UR10 ;  /* 0x0000000a00057c82 */ /* 0x000fec0008000000 */
[----:B------:R2:W-:Y:S01]  /*4a80*/  UTCQMMA gdesc[UR6], gdesc[UR8], tmem[UR14], tmem[UR20], idesc[UR21], UP2 ;  /* 0x00ff1408060075ea */ /* 0x0005e2000900030e */
[----:B------:R-:W-:Y:S01]  /*4a90*/  UPLOP3.LUT UP2, UPT, UPT, UPT, UPT, 0x80, 0x8 ;  /* 0x000000000008789c */ /* 0x000fe20003f4f070 */
[----:B------:R2:W-:Y:S01]  /*4aa0*/  UTCBAR.MULTICAST [UR4], URZ, UR15 ;  /* 0x000000ff040073e9 */ /* 0x0005e2000800080f */
[----:B------:R-:W-:Y:S09]  /*4ab0*/  BRA.U UP3, `(.L_x_96) ;  /* 0xfffffffd038c7547 */ /* 0x000ff2000b83ffff */
.L_x_93:
[----:B--2---:R-:W-:Y:S01]  /*4ac0*/  UIADD3 UR4, UPT, UPT, UR19, 0x1, URZ ;  /* 0x0000000113047890 */ /* 0x004fe2000fffe0ff */
[C---:B------:R-:W-:Y:S01]  /*4ad0*/  ISETP.NE.AND P0, PT, R10.reuse, 0x2, PT ;  /* 0x000000020a00780c */ /* 0x040fe20003f05270 */
[----:B------:R-:W-:Y:S02]  /*4ae0*/  UIADD3 UR5, UPT, UPT, UR18, 0x260, URZ ;  /* 0x0000026012057890 */ /* 0x000fe4000fffe0ff */
[----:B------:R-:W-:Y:S01]  /*4af0*/  UISETP.NE.AND UP0, UPT, UR4, 0x4, UPT ;  /* 0x000000040400788c */ /* 0x000fe2000bf05270 */
[----:B-1----:R-:W-:Y:S02]  /*4b00*/  SEL R0, RZ, 0x1, P0 ;  /* 0x00000001ff007807 */ /* 0x002fe40000000000 */
[----:B------:R-:W-:Y:S01]  /*4b10*/  SEL R10, R10, RZ, P0 ;  /* 0x000000ff0a0a7207 */ /* 0x000fe20000000000 */
[----:B------:R-:W-:Y:S01]  /*4b20*/  USEL UR6, URZ, 0x1, UP0 ;  /* 0x00000001ff067887 */ /* 0x000fe20008000000 */
[----:B------:R-:W-:Y:S01]  /*4b30*/  LOP3.LUT R9, R9, R0, RZ, 0x3c, !PT ;  /* 0x0000000009097212 */ /* 0x000fe200078e3cff */
[----:B------:R-:W-:Y:S01]  /*4b40*/  USEL UR19, UR4, URZ, UP0 ;  /* 0x000000ff04137287 */ /* 0x000fe20008000000 */
[----:B------:R1:W-:Y:S03]  /*4b50*/  UTCBAR [UR5], URZ ;  /* 0x000000ff050073e9 */ /* 0x0003e600080000ff */
[----:B------:R-:W-:Y:S01]  /*4b60*/  LOP3.LUT R11, R11, UR6, RZ, 0x3c, !PT ;  /* 0x000000060b0b7c12 */ /* 0x000fe2000f8e3cff */
[----:B------:R-:W-:Y:S07]  /*4b70*/  @P1 BRA `(.L_x_97) ;  /* 0xfffffff800dc1947 */ /* 0x000fee000383ffff */
[----:B------:R-:W2:Y:S01]  /*4b80*/  S2UR UR8, SR_CgaCtaId ;  /* 0x00000000000879c3 */ /* 0x000ea20000008800 */
[----:B------:R-:W-:Y:S01]  /*4b90*/  ELECT P0, URZ, PT ;  /* 0x0000000000ff782f */ /* 0x000fe20003800000 */
[----:B------:R-:W-:Y:S01]  /*4ba0*/  IMAD.MOV.U32 R0, RZ, RZ, 0x1 ;  /* 0x00000001ff007424 */ /* 0x000fe200078e00ff */
[----:B------:R-:W-:Y:S01]  /*4bb0*/  UIADD3 UR13, UPT, UPT, UR13, 0x280, URZ ;  /* 0x000002800d0d7890 */ /* 0x000fe2000fffe0ff */
[----:B------:R-:W-:Y:S01]  /*4bc0*/  SHF.L.U32 R2, R11, 0x1f, RZ ;  /* 0x0000001f0b027819 */ /* 0x000fe200000006ff */
[----:B------:R-:W-:-:S03]  /*4bd0*/  UMOV UR4, 0x40 ;  /* 0x0000004000047882 */ /* 0x000fc60000000000 */
[----:B------:R-:W-:Y:S01]  /*4be0*/  UVIRTCOUNT.DEALLOC.SMPOOL 0x80 ;  /* 0x000000800000784c */ /* 0x000fe20000000000 */
[----:B--2---:R-:W-:Y:S02]  /*4bf0*/  ULEA UR8, UR8, UR4, 0x18 ;  /* 0x0000000408087291 */ /* 0x004fe4000f8ec0ff */
[----:B------:R-:W-:-:S07]  /*4c00*/  ULEA UR4, UR19, UR13, 0x3 ;  /* 0x0000000d13047291 */ /* 0x000fce000f8e18ff */
[----:B------:R2:W-:Y:S02]  /*4c10*/  @P0 STS.U8 [UR8+0x1c], R0 ;  /* 0x00001c00ff000988 */ /* 0x0005e40008000008 */
[----:B------:R-:W4:Y:S02]  /*4c20*/  SYNCS.PHASECHK.TRANS64.TRYWAIT P0, [UR4], R2 ;  /* 0x00000002ff0075a7 */ /* 0x000f240008001104 */
[----:B--2-4-:R-:W-:Y:S05]  /*4c30*/  @!P0 BRA `(.L_x_98) ;  /* 0x0000004400ac8947 */ /* 0x014fea0003800000 */
.L_x_213:
[----:B------:R-:W-:-:S04]  /*4c40*/  UIADD3 UR4, UPT, UPT, UR19, 0x1, URZ ;  /* 0x0000000113047890 */ /* 0x000fc8000fffe0ff */
[----:B------:R-:W-:-:S04]  /*4c50*/  UISETP.NE.AND UP0, UPT, UR4, 0x4, UPT ;  /* 0x000000040400788c */ /* 0x000fc8000bf05270 */
[----:B------:R-:W-:Y:S02]  /*4c60*/  USEL UR6, URZ, 0x1, UP0 ;  /* 0x00000001ff067887 */ /* 0x000fe40008000000 */
[----:B------:R-:W-:-:S04]  /*4c70*/  USEL UR4, UR4, URZ, UP0 ;  /* 0x000000ff04047287 */ /* 0x000fc80008000000 */
[----:B-1----:R-:W-:Y:S01]  /*4c80*/  ULEA UR5, UR4, UR13, 0x3 ;  /* 0x0000000d04057291 */ /* 0x002fe2000f8e18ff */
[----:B--2---:R-:W-:-:S04]  /*4c90*/  LOP3.LUT R2, R11, UR6, RZ, 0x3c, !PT ;  /* 0x000000060b027c12 */ /* 0x004fc8000f8e3cff */
[----:B------:R-:W-:-:S04]  /*4ca0*/  SHF.L.U32 R3, R2, 0x1f, RZ ;  /* 0x0000001f02037819 */ /* 0x000fc800000006ff */
[----:B------:R-:W1:Y:S02]  /*4cb0*/  SYNCS.PHASECHK.TRANS64.TRYWAIT P0, [UR5], R3 ;  /* 0x00000003ff0075a7 */ /* 0x000e640008001105 */
[----:B-1----:R-:W-:Y:S05]  /*4cc0*/  @!P0 BRA `(.L_x_99) ;  /* 0x0000004400a08947 */ /* 0x002fea0003800000 */
.L_x_215:
        /* <DEDUP_REMOVED lines=9> */
.L_x_217:
[----:B------:R-:W-:-:S04]  /*4d60*/  UIADD3 UR4, UPT, UPT, UR4, 0x1, URZ ;  /* 0x0000000104047890 */ /* 0x000fc8000fffe0ff */
[----:B------:R-:W-:-:S04]  /*4d70*/  UISETP.NE.AND UP0, UPT, UR4, 0x4, UPT ;  /* 0x000000040400788c */ /* 0x000fc8000bf05270 */
[----:B------:R-:W-:Y:S02]  /*4d80*/  USEL UR5, URZ, 0x1, UP0 ;  /* 0x00000001ff057887 */ /* 0x000fe40008000000 */
[----:B------:R-:W-:-:S04]  /*4d90*/  USEL UR4, UR4, URZ, UP0 ;  /* 0x000000ff04047287 */ /* 0x000fc80008000000 */
[----:B------:R-:W-:Y:S01]  /*4da0*/  ULEA UR4, UR4, UR13, 0x3 ;  /* 0x0000000d04047291 */ /* 0x000fe2000f8e18ff */
[----:B------:R-:W-:-:S04]  /*4db0*/  LOP3.LUT R2, R2, UR5, RZ, 0x3c, !PT ;  /* 0x0000000502027c12 */ /* 0x000fc8000f8e3cff */
[----:B------:R-:W-:-:S04]  /*4dc0*/  SHF.L.U32 R2, R2, 0x1f, RZ ;  /* 0x0000001f02027819 */ /* 0x000fc800000006ff */
[----:B------:R-:W2:Y:S02]  /*4dd0*/  SYNCS.PHASECHK.TRANS64.TRYWAIT P0, [UR4], R2 ;  /* 0x00000002ff0075a7 */ /* 0x000ea40008001104 */
[----:B--2---:R-:W-:Y:S05]  /*4de0*/  @!P0 BRA `(.L_x_101) ;  /* 0x0000004400888947 */ /* 0x004fea0003800000 */
.L_x_219:
[----:B------:R-:W-:Y:S01]  /*4df0*/  NOP ;  /* 0x0000000000007918 */ /* 0x000fe20000000000 */
[----:B-1----:R-:W1:Y:S01]  /*4e00*/  LDS R0, [UR8+0x14] ;  /* 0x00001408ff007984 */ /* 0x002e620008000800 */
[----:B------:R-:W-:Y:S01]  /*4e10*/  ULOP3.LUT UR4, UR24, 0xffff, URZ, 0xc0, !UPT ;  /* 0x0000ffff18047892 */ /* 0x000fe2000f8ec0ff */
[----:B------:R-:W-:Y:S01]  /*4e20*/  UMOV UR5, 0xffff ;  /* 0x0000ffff00057882 */ /* 0x000fe20000000000 */
[----:B------:R-:W-:Y:S02]  /*4e30*/  UMOV UR6, 0x1 ;  /* 0x0000000100067882 */ /* 0x000fe40000000000 */
[----:B------:R-:W-:-:S04]  /*4e40*/  USHF.R.U32.HI UR4, URZ, 0x5, UR4 ;  /* 0x00000005ff047899 */ /* 0x000fc80008011604 */
[----:B------:R-:W-:Y:S02]  /*4e50*/  USHF.L.U32 UR5, UR5, UR4, URZ ;  /* 0x0000000405057299 */ /* 0x000fe400080006ff */
[----:B------:R-:W-:-:S04]  /*4e60*/  USHF.L.U32 UR4, UR6, UR4, URZ ;  /* 0x0000000406047299 */ /* 0x000fc800080006ff */
[----:B-1----:R-:W-:-:S04]  /*4e70*/  LOP3.LUT R0, R0, UR5, RZ, 0xc0, !PT ;  /* 0x0000000500007c12 */ /* 0x002fc8000f8ec0ff */
[----:B------:R-:W-:-:S13]  /*4e80*/  ISETP.NE.AND P0, PT, R0, UR5, PT ;  /* 0x0000000500007c0c */ /* 0x000fda000bf05270 */
[----:B------:R-:W-:Y:S05]  /*4e90*/  @P0 BRA `(.L_x_102) ;  /* 0x0000000000580947 */ /* 0x000fea0003800000 */
[----:B------:R-:W1:Y:S02]  /*4ea0*/  LDS R0, [UR8+0x18] ;  /* 0x00001808ff007984 */ /* 0x000e640008000800 */
[----:B-1----:R-:W-:-:S04]  /*4eb0*/  LOP3.LUT R0, R0, UR4, RZ, 0xc0, !PT ;  /* 0x0000000400007c12 */ /* 0x002fc8000f8ec0ff */
[----:B------:R-:W-:-:S13]  /*4ec0*/  ISETP.NE.AND P0, PT, R0, UR4, PT ;  /* 0x0000000400007c0c */ /* 0x000fda000bf05270 */
[----:B------:R-:W-:Y:S05]  /*4ed0*/  @P0 BRA `(.L_x_103) ;  /* 0x00000000003c0947 */ /* 0x000fea0003800000 */
[----:B------:R-:W1:Y:S01]  /*4ee0*/  S2R R2, SR_LANEID ;  /* 0x0000000000027919 */ /* 0x000e620000000000 */
[----:B------:R-:W-:-:S06]  /*4ef0*/  ULOP3.LUT UR5, URZ, UR5, URZ, 0x33, !UPT ;  /* 0x00000005ff057292 */ /* 0x000fcc000f8e33ff */
[----:B------:R-:W-:-:S04]  /*4f00*/  IMAD.U32 R0, RZ, RZ, UR5 ;  /* 0x00000005ff007e24 */ /* 0x000fc8000f8e00ff */
[----:B------:R2:W4:Y:S02]  /*4f10*/  REDUX UR7, R0 ;  /* 0x00000000000773c4 */ /* 0x0005240000000000 */
[----:B------:R1:W-:Y:S01]  /*4f20*/  UTCATOMSWS.AND URZ, UR5 ;  /* 0x0000000500ff79e3 */ /* 0x0003e20008000000 */
[----:B--2---:R-:W-:Y:S01]  /*4f30*/  LOP3.LUT R0, RZ, UR4, RZ, 0x33, !PT ;  /* 0x00000004ff007c12 */ /* 0x004fe2000f8e33ff */
[----:B------:R-:W-:Y:S02]  /*4f40*/  VOTEU.ANY UR4, UPT, PT ;  /* 0x0000000000047886 */ /* 0x000fe400038e0100 */
[----:B------:R-:W-:Y:S02]  /*4f50*/  UFLO.U32 UR4, UR4 ;  /* 0x00000004000472bd */ /* 0x000fe400080e0000 */
[----:B------:R-:W2:Y:S04]  /*4f60*/  REDUX UR6, R0 ;  /* 0x00000000000673c4 */ /* 0x000ea80000000000 */
[----:B-1----:R-:W-:-:S02]  /*4f70*/  ISETP.EQ.U32.AND P0, PT, R2, UR4, PT ;  /* 0x0000000402007c0c */ /* 0x002fc4000bf02070 */
[----:B----4-:R-:W-:-:S11]  /*4f80*/  MOV R2, UR7 ;  /* 0x0000000700027c02 */ /* 0x010fd60008000f00 */
[----:B------:R1:W-:Y:S01]  /*4f90*/  @P0 ATOMS.AND RZ, [UR8+0x14], R2 ;  /* 0x00001402ffff098c */ /* 0x0003e2000a800008 */
[----:B--2---:R-:W-:-:S05]  /*4fa0*/  IMAD.U32 R0, RZ, RZ, UR6 ;  /* 0x00000006ff007e24 */ /* 0x004fca000f8e00ff */
[----:B------:R1:W-:Y:S01]  /*4fb0*/  @P0 ATOMS.AND RZ, [UR8+0x18], R0 ;  /* 0x00001800ffff098c */ /* 0x0003e2000a800008 */
[----:B------:R-:W-:Y:S05]  /*4fc0*/  BRA `(.L_x_104) ;  /* 0x0000000000147947 */ /* 0x000fea0003800000 */
.L_x_103:
[----:B------:R-:W-:Y:S02]  /*4fd0*/  MOV R2, 0x4ff0 ;  /* 0x00004ff000027802 */ /* 0x000fe40000000f00 */
[----:B---3-5:R-:W-:Y:S05]  /*4fe0*/  CALL.REL.NOINC `($__internal_0_$__cuda_sm10x_tcgen05_guardrail_trap_col_being_dealloced_not_returned_by_alloc) ;  /* 0x0000004400a47944 */ /* 0x028fea0003c00000 */
[----:B------:R-:W-:Y:S05]  /*4ff0*/  BRA `(.L_x_104) ;  /* 0x0000000000087947 */ /* 0x000fea0003800000 */
.L_x_102:
[----:B------:R-:W-:Y:S02]  /*5000*/  MOV R2, 0x5020 ;  /* 0x0000502000027802 */ /* 0x000fe40000000f00 */
[----:B---3-5:R-:W-:Y:S05]  /*5010*/  CALL.REL.NOINC `($__internal_2_$__cuda_sm10x_tcgen05_guardrail_trap_unallocated_columns_being_dealloced) ;  /* 0x0000004400b07944 */ /* 0x028fea0003c00000 */
.L_x_104:
[----:B------:R-:W-:Y:S01]  /*5020*/  NOP ;  /* 0x0000000000007918 */ /* 0x000fe20000000000 */
[----:B------:R-:W-:Y:S05]  /*5030*/  EXIT ;  /* 0x000000000000794d */ /* 0x000fea0003800000 */
.L_x_86:
[----:B------:R-:W-:-:S09]  /*5040*/  UISETP.NE.OR UP0, UPT, UR22, 0x3, !UP3 ;  /* 0x000000031600788c */ /* 0x000fd2000df05670 */
[----:B------:R-:W-:Y:S05]  /*5050*/  BRA.U UP0, `(.L_x_105) ;  /* 0x0000000d00087547 */ /* 0x000fea000b800000 */
[----:B------:R-:W1:Y:S01]  /*5060*/  LDCU UR26, c[0x0][0x370] ;  /* 0x00006e00ff1a77ac */ /* 0x000e620008000800 */
[----:B------:R-:W2:Y:S01]  /*5070*/  LDC.64 R16, c[0x0][0x348] ;  /* 0x0000d200ff107b82 */ /* 0x000ea20000000a00 */
[----:B------:R-:W-:Y:S02]  /*5080*/  HFMA2 R13, -RZ, RZ, 0, 0 ;  /* 0x00000000ff0d7431 */ /* 0x000fe400000001ff */
[----:B------:R-:W-:Y:S01]  /*5090*/  IMAD.MOV.U32 R15, RZ, RZ, 0x1 ;  /* 0x00000001ff0f7424 */ /* 0x000fe200078e00ff */
[----:B------:R-:W1:Y:S01]  /*50a0*/  LDCU.128 UR28, c[0x0][0xb10] ;  /* 0x00016200ff1c77ac */ /* 0x000e620008000c00 */
[----:B------:R-:W-:Y:S01]  /*50b0*/  IMAD.MOV.U32 R14, RZ, RZ, RZ ;  /* 0x000000ffff0e7224 */ /* 0x000fe200078e00ff */
[----:B------:R-:W-:Y:S01]  /*50c0*/  MOV R12, 0x2000 ;  /* 0x00002000000c7802 */ /* 0x000fe20000000f00 */
[----:B------:R-:W3:Y:S01]  /*50d0*/  LDCU UR25, c[0x0][0x374] ;  /* 0x00006e80ff1977ac */ /* 0x000ee20008000800 */
[----:B------:R-:W4:Y:S01]  /*50e0*/  LDC.64 R2, c[0x0][0x888] ;  /* 0x00022200ff027b82 */ /* 0x000f220000000a00 */
[----:B------:R-:W3:Y:S01]  /*50f0*/  LDCU UR16, c[0x0][0xb0c] ;  /* 0x00016180ff1077ac */ /* 0x000ee20008000800 */
[----:B------:R-:W2:Y:S06]  /*5100*/  LDCU UR35, c[0x0][0xb20] ;  /* 0x00016400ff2377ac */ /* 0x000eac0008000800 */
[----:B------:R-:W4:Y:S01]  /*5110*/  LDC.64 R4, c[0x0][0x890] ;  /* 0x00022400ff047b82 */ /* 0x000f220000000a00 */
[----:B------:R-:W2:Y:S01]  /*5120*/  LDCU UR4, c[0x0][0xb30] ;  /* 0x00016600ff0477ac */ /* 0x000ea20008000800 */
[----:B------:R-:W-:Y:S01]  /*5130*/  UMOV UR17, 0x400 ;  /* 0x0000040000117882 */ /* 0x000fe20000000000 */
[----:B-1----:R-:W-:-:S02]  /*5140*/  UIMAD.WIDE.U32 UR6, UR26, UR28, URZ ;  /* 0x0000001c1a0672a5 */ /* 0x002fc4000f8e00ff */
[----:B---3--:R-:W-:Y:S02]  /*5150*/  UIMAD.WIDE.U32 UR8, UR25, UR31, URZ ;  /* 0x0000001f190872a5 */ /* 0x008fe4000f8e00ff */
[----:B------:R-:W-:Y:S02]  /*5160*/  ULEA UR17, UR61, UR17, 0x18 ;  /* 0x000000113d117291 */ /* 0x000fe4000f8ec0ff */
[----:B------:R-:W-:Y:S02]  /*5170*/  UPLOP3.LUT UP3, UPT, UPT, UPT, UPT, 0x40, 0x4 ;  /* 0x000000000004789c */ /* 0x000fe40003f6e870 */
[----:B------:R-:W-:Y:S01]  /*5180*/  UIADD3 UR27, UPT, UPT, UR17, 0x220, URZ ;  /* 0x00000220111b7890 */ /* 0x000fe2000fffe0ff */
[----:B------:R-:W-:Y:S01]  /*5190*/  UMOV UR6, UR7 ;  /* 0x0000000700067c82 */ /* 0x000fe20008000000 */
[----:B------:R-:W-:Y:S01]  /*51a0*/  UMOV UR32, UR9 ;  /* 0x0000000900207c82 */ /* 0x000fe20008000000 */
[----:B------:R-:W-:Y:S02]  /*51b0*/  UISETP.GE.AND UP0, UPT, UR40, 0x1, UPT ;  /* 0x000000012800788c */ /* 0x000fe4000bf06270 */
[----:B------:R-:W-:Y:S01]  /*51c0*/  UISETP.NE.AND UP4, UPT, UR40, 0x1, UPT ;  /* 0x000000012800788c */ /* 0x000fe2000bf85270 */
[----:B------:R-:W1:Y:S01]  /*51d0*/  LDCU.64 UR14, c[0x0][0xb28] ;  /* 0x00016500ff0e77ac */ /* 0x000e620008000a00 */
[----:B------:R-:W-:-:S02]  /*51e0*/  UISETP.NE.AND UP6, UPT, UR16, 0x1, UPT ;  /* 0x000000011000788c */ /* 0x000fc4000bfc5270 */
[----:B------:R-:W-:Y:S02]  /*51f0*/  UISETP.NE.AND UP5, UPT, UR30, 0x1, UPT ;  /* 0x000000011e00788c */ /* 0x000fe4000bfa5270 */
[----:B------:R-:W-:Y:S02]  /*5200*/  UPRMT UR27, UR61, 0x654, UR27 ;  /* 0x000006543d1b7896 */ /* 0x000fe4000800001b */
[----:B------:R-:W-:Y:S02]  /*5210*/  USHF.R.U32.HI UR33, URZ, UR29, UR6 ;  /* 0x0000001dff217299 */ /* 0x000fe40008011606 */
[----:B--2---:R-:W-:Y:S02]  /*5220*/  USHF.R.U32.HI UR32, URZ, UR35, UR32 ;  /* 0x00000023ff207299 */ /* 0x004fe40008011620 */
[----:B------:R-:W-:-:S11]  /*5230*/  UISETP.NE.AND UP2, UPT, UR4, 0x1, UPT ;  /* 0x000000010400788c */ /* 0x000fd6000bf45270 */
.L_x_113:
[C---:B------:R-:W-:Y:S02]  /*5240*/  LEA R7, R14.reuse, UR17, 0x3 ;  /* 0x000000110e077c11 */ /* 0x040fe4000f8e18ff */
[----:B------:R-:W-:Y:S02]  /*5250*/  SHF.L.U32 R0, R13, 0x1f, RZ ;  /* 0x0000001f0d007819 */ /* 0x000fe400000006ff */
[----:B------:R-:W-:Y:S02]  /*5260*/  LEA R8, R14, UR17, 0x4 ;  /* 0x000000110e087c11 */ /* 0x000fe4000f8e20ff */
[----:B--2---:R-:W2:Y:S02]  /*5270*/  SYNCS.PHASECHK.TRANS64.TRYWAIT P0, [R7+URZ+0x240], R0 ;  /* 0x00024000070075a7 */ /* 0x004ea400080011ff */
[----:B--2---:R-:W-:Y:S05]  /*5280*/  @!P0 BRA `(.L_x_106) ;  /* 0x0000004000788947 */ /* 0x004fea0003800000 */
.L_x_220:
[----:B------:R-:W3:Y:S01]  /*5290*/  LDS.128 R8, [R8+0x2d0] ;  /* 0x0002d00008087984 */ /* 0x000ee20000000c00 */
[----:B------:R-:W-:Y:S01]  /*52a0*/  UISETP.GE.AND UP0, UPT, UR40, 0x1, UPT ;  /* 0x000000012800788c */ /* 0x000fe2000bf06270 */
[----:B------:R-:W-:Y:S01]  /*52b0*/  @!PT LDS RZ, [RZ] ;  /* 0x00000000fffff984 */ /* 0x000fe20000000800 */
[----:B------:R-:W-:Y:S01]  /*52c0*/  @!PT LDS RZ, [RZ] ;  /* 0x00000000fffff984 */ /* 0x000fe20000000800 */
[----:B------:R-:W-:Y:S01]  /*52d0*/  @!PT LDS RZ, [RZ] ;  /* 0x00000000fffff984 */ /* 0x000fe20000000800 */
[----:B------:R-:W-:Y:S01]  /*52e0*/  @!PT LDS RZ, [RZ] ;  /* 0x00000000fffff984 */ /* 0x000fe20000000800 */
[----:B------:R1:W-:Y:S06]  /*52f0*/  MEMBAR.ALL.CTA ;  /* 0x0000000000007992 */ /* 0x0003ec0000008000 */
[----:B-1----:R-:W1:Y:S01]  /*5300*/  FENCE.VIEW.ASYNC.S ;  /* 0x00000000000073c6 */ /* 0x002e620000000000 */
[----:B---3--:R-:W-:Y:S11]  /*5310*/  LOP3.LUT P0, RZ, R10, 0x1, RZ, 0xc0, !PT ;  /* 0x000000010aff7812 */ /* 0x008ff6000780c0ff */
[----:B------:R-:W-:Y:S02]  /*5320*/  @!UPT UIADD3 URZ, UPT, UPT, URZ, URZ, URZ ;  /* 0x000000fffffff290 */ /* 0x000fe4000fffe0ff */
[----:B-1----:R-:W-:Y:S01]  /*5330*/  VOTEU.ANY UP1, P0 ;  /* 0x0000000000ff7886 */ /* 0x002fe20000020100 */
[----:B------:R-:W-:Y:S11]  /*5340*/  PLOP3.LUT P0, PT, PT, PT, UP1, 0x80, 0x8 ;  /* 0x000000000008781c */ /* 0x000ff60003f0f018 */
[----:B------:R-:W-:Y:S02]  /*5350*/  @!UPT UIADD3 URZ, UPT, UPT, URZ, URZ, URZ ;  /* 0x000000fffffff290 */ /* 0x000fe4000fffe0ff */
[----:B--2---:R-:W-:Y:S02]  /*5360*/  @P0 SHF.R.U32.HI R0, RZ, 0x10, R9 ;  /* 0x00000010ff000819 */ /* 0x004fe40000011609 */
[----:B------:R-:W-:Y:S02]  /*5370*/  @P0 MOV R6, R8 ;  /* 0x0000000800060202 */ /* 0x000fe40000000f00 */
[----:B------:R-:W-:Y:S01]  /*5380*/  @P0 R2UR UR4, R0 ;  /* 0x00000000000402ca */ /* 0x000fe200000e0000 */
[----:B------:R-:W-:Y:S01]  /*5390*/  VIADD R0, R7, 0x250 ;  /* 0x0000025007007836 */ /* 0x000fe20000000000 */
[----:B------:R-:W-:Y:S02]  /*53a0*/  @P0 LOP3.LUT R8, R9, 0xffff, RZ, 0xc0, !PT ;  /* 0x0000ffff09080812 */ /* 0x000fe400078ec0ff */
[----:B------:R-:W-:Y:S02]  /*53b0*/  @P0 R2UR UR6, R6 ;  /* 0x00000000060602ca */ /* 0x000fe400000e0000 */
[----:B------:R-:W-:Y:S02]  /*53c0*/  PRMT R0, RZ, 0x654, R0 ;  /* 0x00000654ff007816 */ /* 0x000fe40000000000 */
[----:B------:R-:W-:Y:S02]  /*53d0*/  @P0 R2UR UR5, R8 ;  /* 0x00000000080502ca */ /* 0x000fe400000e0000 */
[----:B------:R1:W-:Y:S03]  /*53e0*/  SYNCS.ARRIVE.TRANS64.RED.A1T0 RZ, [R0+URZ], RZ ;  /* 0x000000ff00ff79a7 */ /* 0x0003e600081004ff */
[----:B------:R-:W-:Y:S04]  /*53f0*/  @UP1 UMOV UR24, UR4 ;  /* 0x0000000400181c82 */ /* 0x000fe80008000000 */
[----:B------:R-:W-:Y:S04]  /*5400*/  @UP1 UMOV UR13, UR6 ;  /* 0x00000006000d1c82 */ /* 0x000fe80008000000 */
[----:B------:R-:W-:Y:S01]  /*5410*/  @UP1 UMOV UR7, UR5 ;  /* 0x0000000500071c82 */ /* 0x000fe20008000000 */
[----:B------:R-:W-:Y:S05]  /*5420*/  BRA.U !UP0, `(.L_x_107) ;  /* 0x0000000108a47547 */ /* 0x000fea000b800000 */
[----:B------:R-:W-:Y:S02]  /*5430*/  UIMAD.WIDE.U32 UR10, UR7, UR31, URZ ;  /* 0x0000001f070a72a5 */ /* 0x000fe4000f8e00ff */
[----:B------:R-:W-:Y:S02]  /*5440*/  UIMAD.WIDE.U32 UR18, UR13, UR28, URZ ;  /* 0x0000001c0d1272a5 */ /* 0x000fe4000f8e00ff */
[----:B------:R-:W-:Y:S02]  /*5450*/  USEL UR4, UR25, UR32, !UP5 ;  /* 0x0000002019047287 */ /* 0x000fe4000e800000 */
[----:B------:R-:W-:Y:S02]  /*5460*/  USEL UR8, UR26, UR33, !UP6 ;  /* 0x000000211a087287 */ /* 0x000fe4000f000000 */
[----:B------:R-:W-:Y:S02]  /*5470*/  UIMAD.WIDE.U32 UR20, UR4, UR14, URZ ;  /* 0x0000000e041472a5 */ /* 0x000fe4000f8e00ff */
[----:B------:R-:W-:Y:S01]  /*5480*/  UIMAD.WIDE.U32 UR22, UR8, UR14, URZ ;  /* 0x0000000e081672a5 */ /* 0x000fe2000f8e00ff */
[----:B------:R-:W-:Y:S02]  /*5490*/  UMOV UR5, UR11 ;  /* 0x0000000b00057c82 */ /* 0x000fe40008000000 */
[----:B------:R-:W-:Y:S03]  /*54a0*/  USHF.R.U32.HI UR6, URZ, UR35, UR5 ;  /* 0x00000023ff067299 */ /* 0x000fe60008011605 */
[----:B------:R-:W-:Y:S01]  /*54b0*/  UMOV UR5, UR19 ;  /* 0x0000001300057c82 */ /* 0x000fe20008000000 */
[----:B------:R-:W-:Y:S02]  /*54c0*/  USEL UR6, UR7, UR6, !UP5 ;  /* 0x0000000607067287 */ /* 0x000fe4000e800000 */
[----:B------:R-:W-:Y:S02]  /*54d0*/  USHF.R.U32.HI UR9, URZ, UR29, UR5 ;  /* 0x0000001dff097299 */ /* 0x000fe40008011605 */
[----:B------:R-:W-:Y:S01]  /*54e0*/  UIMAD.WIDE.U32 UR10, UR6, UR14, URZ ;  /* 0x0000000e060a72a5 */ /* 0x000fe2000f8e00ff */
[----:B------:R-:W-:Y:S02]  /*54f0*/  UMOV UR5, UR21 ;  /* 0x0000001500057c82 */ /* 0x000fe40008000000 */
[----:B------:R-:W-:Y:S03]  /*5500*/  @UP4 USHF.R.U32.HI UR4, URZ, UR15, UR5 ;  /* 0x0000000fff044299 */ /* 0x000fe60008011605 */
[----:B------:R-:W-:Y:S01]  /*5510*/  UMOV UR5, UR23 ;  /* 0x0000001700057c82 */ /* 0x000fe20008000000 */
[----:B------:R-:W-:Y:S02]  /*5520*/  UIMAD UR4, UR40, UR4, URZ ;  /* 0x00000004280472a4 */ /* 0x000fe4000f8e02ff */
[----:B------:R-:W-:Y:S02]  /*5530*/  @UP4 USHF.R.U32.HI UR8, URZ, UR15, UR5 ;  /* 0x0000000fff084299 */ /* 0x000fe40008011605 */
[----:B------:R-:W-:Y:S02]  /*5540*/  USEL UR5, UR13, UR9, !UP6 ;  /* 0x000000090d057287 */ /* 0x000fe4000f000000 */
[----:B------:R-:W-:Y:S02]  /*5550*/  UIMAD UR9, UR40, UR8, URZ ;  /* 0x00000008280972a4 */ /* 0x000fe4000f8e02ff */
[----:B------:R-:W-:Y:S03]  /*5560*/  UISETP.GE.AND UP0, UPT, UR6, UR4, UPT ;  /* 0x000000040600728c */ /* 0x000fe6000bf06270 */
[----:B------:R-:W-:Y:S01]  /*5570*/  UMOV UR4, UR11 ;  /* 0x0000000b00047c82 */ /* 0x000fe20008000000 */
[----:B------:R-:W-:Y:S02]  /*5580*/  UISETP.GE.OR UP0, UPT, UR5, UR9, UP0 ;  /* 0x000000090500728c */ /* 0x000fe40008706670 */
[----:B------:R-:W-:Y:S02]  /*5590*/  USHF.R.U32.HI UR4, URZ, UR15, UR4 ;  /* 0x0000000fff047299 */ /* 0x000fe40008011604 */
[----:B------:R-:W-:Y:S02]  /*55a0*/  UIMAD.WIDE.U32 UR10, UR5, UR14, URZ ;  /* 0x0000000e050a72a5 */ /* 0x000fe4000f8e00ff */
[----:B------:R-:W-:Y:S04]  /*55b0*/  USEL UR12, UR6, UR4, !UP4 ;  /* 0x00000004060c7287 */ /* 0x000fe8000e000000 */
[----:B------:R-:W-:Y:S01]  /*55c0*/  UIADD3 UR9, UPT, UPT, -UR12, URZ, URZ ;  /* 0x000000ff0c097290 */ /* 0x000fe2000fffe1ff */
[----:B------:R-:W-:Y:S02]  /*55d0*/  @!UP0 UMOV UR4, UR11 ;  /* 0x0000000b00048c82 */ /* 0x000fe40008000000 */
[----:B------:R-:W-:Y:S02]  /*55e0*/  @!UP0 USHF.R.U32.HI UR4, URZ, UR15, UR4 ;  /* 0x0000000fff048299 */ /* 0x000fe40008011604 */
[----:B------:R-:W-:Y:S02]  /*55f0*/  UIMAD UR9, UR40, UR9, UR6 ;  /* 0x00000009280972a4 */ /* 0x000fe4000f8e0206 */
[----:B------:R-:W-:Y:S04]  /*5600*/  @!UP0 USEL UR4, UR5, UR4, !UP4 ;  /* 0x0000000405048287 */ /* 0x000fe8000e000000 */
[----:B------:R-:W-:Y:S02]  /*5610*/  @!UP0 UIMAD UR9, UR8, UR9, UR4 ;  /* 0x00000009080982a4 */ /* 0x000fe4000f8e0204 */
[----:B------:R-:W-:Y:S02]  /*5620*/  @!UP0 UIADD3 UR10, UPT, UPT, UR12, -UR4, URZ ;  /* 0x800000040c0a8290 */ /* 0x000fe4000fffe0ff */
[----:B------:R-:W-:Y:S02]  /*5630*/  UIADD3 UR4, UPT, UPT, -UR5, URZ, URZ ;  /* 0x000000ff05047290 */ /* 0x000fe4000fffe1ff */
[----:B------:R-:W-:Y:S02]  /*5640*/  UIADD3 UR8, UPT, UPT, -UR6, URZ, URZ ;  /* 0x000000ff06087290 */ /* 0x000fe4000fffe1ff */
[----:B------:R-:W-:Y:S02]  /*5650*/  @!UP0 UIMAD UR6, UR10, UR40, UR5 ;  /* 0x000000280a0682a4 */ /* 0x000fe4000f8e0205 */
[----:B------:R-:W-:Y:S02]  /*5660*/  UIMAD UR13, UR16, UR4, UR13 ;  /* 0x00000004100d72a4 */ /* 0x000fe4000f8e020d */
[----:B------:R-:W-:Y:S01]  /*5670*/  UIMAD UR7, UR30, UR8, UR7 ;  /* 0x000000081e0772a4 */ /* 0x000fe2000f8e0207 */
[----:B------:R-:W-:Y:S02]  /*5680*/  @!UP0 UMOV UR5, UR9 ;  /* 0x0000000900058c82 */ /* 0x000fe40008000000 */
[----:B------:R-:W-:Y:S02]  /*5690*/  UIMAD UR13, UR5, UR16, UR13 ;  /* 0x00000010050d72a4 */ /* 0x000fe4000f8e020d */
[----:B------:R-:W-:Y:S11]  /*56a0*/  UIMAD UR7, UR6, UR30, UR7 ;  /* 0x0000001e060772a4 */ /* 0x000ff6000f8e0207 */
[----:B------:R-:W-:Y:S01]  /*56b0*/  @!UPT UIADD3 URZ, UPT, UPT, URZ, URZ, URZ ;  /* 0x000000fffffff290 */ /* 0x000fe2000fffe0ff */
.L_x_107:
[----:B------:R-:W2:Y:S01]  /*56c0*/  @!UP2 LDCU.128 UR20, c[0x0][0xb10] ;  /* 0x00016200ff14a7ac */ /* 0x000ea20008000c00 */
[C---:B----4-:R-:W-:Y:S02]  /*56d0*/  ISETP.NE.U32.AND P1, PT, R4.reuse, RZ, PT ;  /* 0x000000ff0400720c */ /* 0x050fe40003f25070 */
[----:B------:R-:W-:Y:S02]  /*56e0*/  ISETP.NE.U32.AND P0, PT, R4, RZ, PT ;  /* 0x000000ff0400720c */ /* 0x000fe40003f05070 */
[C---:B------:R-:W-:Y:S02]  /*56f0*/  ISETP.NE.AND.EX P1, PT, R5.reuse, RZ, PT, P1 ;  /* 0x000000ff0500720c */ /* 0x040fe40003f25310 */
[----:B------:R-:W-:Y:S01]  /*5700*/  ISETP.NE.AND.EX P0, PT, R5, RZ, PT, P0 ;  /* 0x000000ff0500720c */ /* 0x000fe20003f05300 */
[----:B------:R-:W3:Y:S01]  /*5710*/  @!UP2 LDCU UR5, c[0x0][0xb0c] ;  /* 0x00016180ff05a7ac */ /* 0x000ee20008000800 */
[----:B------:R-:W-:Y:S01]  /*5720*/  SHF.L.U32 R6, R15, 0x1f, RZ ;  /* 0x0000001f0f067819 */ /* 0x000fe200000006ff */
[----:B--2---:R-:W-:Y:S07]  /*5730*/  UIMAD.WIDE.U32 UR8, UR13, UR20, URZ ;  /* 0x000000140d0872a5 */ /* 0x004fee000f8e00ff */
[----:B------:R-:W-:Y:S01]  /*5740*/  @!UP2 UMOV UR4, UR9 ;  /* 0x000000090004ac82 */ /* 0x000fe20008000000 */
[----:B---3--:R-:W-:Y:S02]  /*5750*/  @!UP2 UISETP.NE.AND UP0, UPT, UR5, 0x1, UPT ;  /* 0x000000010500a88c */ /* 0x008fe4000bf05270 */
[----:B------:R-:W-:Y:S02]  /*5760*/  @!UP2 USHF.R.U32.HI UR4, URZ, UR21, UR4 ;  /* 0x00000015ff04a299 */ /* 0x000fe40008011604 */
[----:B------:R-:W-:Y:S02]  /*5770*/  UIMAD.WIDE.U32 UR8, UR7, UR23, URZ ;  /* 0x00000017070872a5 */ /* 0x000fe4000f8e00ff */
[----:B------:R-:W-:Y:S02]  /*5780*/  @!UP2 USEL UR10, UR13, UR4, !UP0 ;  /* 0x000000040d0aa287 */ /* 0x000fe4000c000000 */
[----:B------:R-:W-:Y:S03]  /*5790*/  @!UP2 UISETP.NE.AND UP0, UPT, UR22, 0x1, UPT ;  /* 0x000000011600a88c */ /* 0x000fe6000bf05270 */
[----:B------:R-:W-:Y:S02]  /*57a0*/  @!UP2 UMOV UR6, UR9 ;  /* 0x000000090006ac82 */ /* 0x000fe40008000000 */
[----:B------:R-:W2:Y:S02]  /*57b0*/  @!UP2 LDCU UR4, c[0x0][0xb20] ;  /* 0x00016400ff04a7ac */ /* 0x000ea40008000800 */
[----:B--2---:R-:W-:Y:S04]  /*57c0*/  @!UP2 USHF.R.U32.HI UR6, URZ, UR4, UR6 ;  /* 0x00000004ff06a299 */ /* 0x004fe80008011606 */
[----:B------:R-:W-:Y:S04]  /*57d0*/  @!UP2 USEL UR6, UR7, UR6, !UP0 ;  /* 0x000000060706a287 */ /* 0x000fe8000c000000 */
[----:B------:R-:W-:Y:S02]  /*57e0*/  @!UP2 UIADD3 UR4, UPT, UPT, -UR10, UR6, URZ ;  /* 0x000000060a04a290 */ /* 0x000fe4000fffe1ff */
[----:B------:R-:W-:Y:S02]  /*57f0*/  @!UP2 UIADD3 UR6, UPT, UPT, UR10, -UR6, URZ ;  /* 0x800000060a06a290 */ /* 0x000fe4000fffe0ff */
[----:B------:R-:W-:Y:S02]  /*5800*/  @!UP2 UIMAD UR13, UR4, UR5, UR13 ;  /* 0x00000005040da2a4 */ /* 0x000fe4000f8e020d */
[----:B------:R-:W-:Y:S01]  /*5810*/  @!UP2 UIMAD UR7, UR6, UR22, UR7 ;  /* 0x000000160607a2a4 */ /* 0x000fe2000f8e0207 */
[----:B------:R-:W-:Y:S11]  /*5820*/  BRA.U UP3, `(.L_x_108) ;  /* 0x0000000103107547 */ /* 0x000ff6000b800000 */
[----:B------:R-:W-:Y:S04]  /*5830*/  MOV R7, UR34 ;  /* 0x0000002200077c02 */ /* 0x000fe80008000f00 */
[----:B------:R-:W-:Y:S04]  /*5840*/  SHF.L.U32 R7, R7, 0x1f, RZ ;  /* 0x0000001f07077819 */ /* 0x000fe800000006ff */
[----:B------:R-:W2:Y:S02]  /*5850*/  SYNCS.PHASECHK.TRANS64.TRYWAIT P2, [UR17+0x238], R7 ;  /* 0x00023807ff0075a7 */ /* 0x000ea40008041111 */
[----:B--2---:R-:W-:Y:S05]  /*5860*/  @!P2 BRA `(.L_x_109) ;  /* 0x0000003c0014a947 */ /* 0x004fea0003800000 */
.L_x_108:
[----:B------:R-:W-:Y:S05]  /*5870*/  @!P1 BRA `(.L_x_110) ;  /* 0x0000000000309947 */ /* 0x000fea0003800000 */
[----:B------:R-:W-:Y:S01]  /*5880*/  ISETP.NE.U32.AND P1, PT, R2, RZ, PT ;  /* 0x000000ff0200720c */ /* 0x000fe20003f25070 */
[----:B------:R-:W2:Y:S01]  /*5890*/  LDCU.64 UR4, c[0x0][0x358] ;  /* 0x00006b00ff0477ac */ /* 0x000ea20008000a00 */
[----:B------:R-:W-:Y:S02]  /*58a0*/  IMAD.MOV.U32 R141, RZ, RZ, 0x1 ;  /* 0x00000001ff8d7424 */ /* 0x000fe400078e00ff */
[----:B------:R-:W-:Y:S11]  /*58b0*/  ISETP.NE.AND.EX P1, PT, R3, RZ, PT, P1 ;  /* 0x000000ff0300720c */ /* 0x000ff60003f25310 */
[----:B------:R-:W-:Y:S02]  /*58c0*/  @!UPT UIADD3 URZ, UPT, UPT, URZ, URZ, URZ ;  /* 0x000000fffffff290 */ /* 0x000fe4000fffe0ff */
[----:B------:R-:W3:Y:S01]  /*58d0*/  @P1 LDC.64 R8, c[0x0][0x888] ;  /* 0x00022200ff081b82 */ /* 0x000ee20000000a00 */
[----:B-1----:R-:W-:Y:S04]  /*58e0*/  @P1 IMAD R0, R4, UR36, RZ ;  /* 0x0000002404001c24 */ /* 0x002fe8000f8e02ff */
[----:B---3--:R-:W-:Y:S04]  /*58f0*/  @P1 IMAD.WIDE R8, R0, 0x4, R8 ;  /* 0x0000000400081825 */ /* 0x008fe800078e0208 */
[----:B------:R-:W-:Y:S01]  /*5900*/  HFMA2 R0, -RZ, RZ, 0, 5.9604644775390625e-08 ;  /* 0x00000001ff007431 */ /* 0x000fe200000001ff */
[----:B--2--5:R2:W5:Y:S04]  /*5910*/  @P1 LDG.E R71, desc[UR4][R8.64] ;  /* 0x0000000408471981 */ /* 0x024568000c1e1900 */
[----:B------:R-:W-:Y:S01]  /*5920*/  @!P1 PRMT R141, R0, 0x7610, R141 ;  /* 0x00007610008d9816 */ /* 0x000fe2000000008d */
[----:B--2---:R-:W3:Y:S06]  /*5930*/  @!P1 LDC R71, c[0x0][0x880] ;  /* 0x00022000ff479b82 */ /* 0x004eec0000000800 */
.L_x_110:
[----:B---3-5:R-:W-:Y:S01]  /*5940*/  @!P0 FSETP.EQ.AND P1, PT, R71, RZ, PT ;  /* 0x000000ff4700820b */ /* 0x028fe20003f22000 */
[----:B------:R-:W-:Y:S01]  /*5950*/  @!UPT UIADD3 URZ, UPT, UPT, URZ, URZ, URZ ;  /* 0x000000fffffff290 */ /* 0x000fe2000fffe0ff */
[----:B------:R-:W-:Y:S11]  /*5960*/  @!P0 BRA `(.L_x_111) ;  /* 0x0000000000188947 */ /* 0x000ff60003800000 */
[----:B------:R-:W-:Y:S02]  /*5970*/  LOP3.LUT P0, RZ, R141, 0xff, RZ, 0xc0, !PT ;  /* 0x000000ff8dff7812 */ /* 0x000fe4000780c0ff */
[----:B------:R-:W-:Y:S04]  /*5980*/  ISETP.NE.U32.AND P1, PT, R2, RZ, PT ;  /* 0x000000ff0200720c */ /* 0x000fe80003f25070 */
[----:B------:R-:W-:Y:S04]  /*5990*/  ISETP.NE.AND.EX P1, PT, R3, RZ, PT, P1 ;  /* 0x000000ff0300720c */ /* 0x000fe80003f25310 */
[----:B------:R-:W-:Y:S03]  /*59a0*/  PLOP3.LUT P1, PT, P1, PT, PT, 0x8, 0x80 ;  /* 0x000000000080781c */ /* 0x000fe60000f2e170 */
[----:B------:R-:W-:Y:S11]  /*59b0*/  @P0 FSETP.EQ.AND P1, PT, R71, RZ, PT ;  /* 0x000000ff4700020b */ /* 0x000ff60003f22000 */
[----:B------:R-:W-:Y:S02]  /*59c0*/  @!UPT UIADD3 URZ, UPT, UPT, URZ, URZ, URZ ;  /* 0x000000fffffff290 */ /* 0x000fe4000fffe0ff */
.L_x_111:
[----:B------:R-:W2:Y:S01]  /*59d0*/  SYNCS.PHASECHK.TRANS64.TRYWAIT P0, [UR17+0x228], R6 ;  /* 0x00022806ff0075a7 */ /* 0x000ea20008001111 */
[----:B------:R-:W-:Y:S02]  /*59e0*/  ELECT P2, URZ, PT ;  /* 0x0000000000ff782f */ /* 0x000fe40003840000 */
[----:B------:R-:W-:Y:S01]  /*59f0*/  IADD3 R14, PT, PT, R14, 0x1, RZ ;  /* 0x000000010e0e7810 */ /* 0x000fe20007ffe0ff */
[----:B--2---:R-:W-:Y:S10]  /*5a00*/  @!P0 BRA `(.L_x_112) ;  /* 0x0000003800c48947 */ /* 0x004ff40003800000 */
.L_x_223:
[----:B------:R-:W-:Y:S01]  /*5a10*/  PLOP3.LUT P1, PT, P1, P2, PT, 0xf2, 0x2f ;  /* 0x00000000002f781c */ /* 0x000fe20000f25e72 */
[----:B------:R-:W-:Y:S01]  /*5a20*/  UMOV UR18, 0x0 ;  /* 0x0000000000127882 */ /* 0x000fe20000000000 */
[----:B------:R-:W-:Y:S01]  /*5a30*/  UMOV UR19, 0x10000000 ;  /* 0x1000000000137882 */ /* 0x000fe20000000000 */
[----:B------:R-:W-:Y:S01]  /*5a40*/  UMOV UR12, UR36 ;  /* 0x00000024000c7c82 */ /* 0x000fe20008000000 */
[----:B------:R-:W-:Y:S01]  /*5a50*/  LOP3.LUT R15, R15, 0x1, RZ, 0x3c, !PT ;  /* 0x000000010f0f7812 */ /* 0x000fe200078e3cff */
[----:B------:R-:W-:Y:S01]  /*5a60*/  UPLOP3.LUT UP3, UPT, UPT, UPT, UPT, 0x80, 0x8 ;  /* 0x000000000008789c */ /* 0x000fe20003f6f070 */
[----:B------:R-:W-:Y:S07]  /*5a70*/  UMOV UR36, UR24 ;  /* 0x0000001800247c82 */ /* 0x000fee0008000000 */
[----:B-1----:R-:W-:Y:S01]  /*5a80*/  @!P1 IADD3 R6, P0, PT, R16, 0x580, RZ ;  /* 0x0000058010069810 */ /* 0x002fe20007f1e0ff */
[----:B------:R-:W-:Y:S03]  /*5a90*/  VOTEU.ALL UP0, P1 ;  /* 0x0000000000ff7886 */ /* 0x000fe60000800000 */
[----:B------:R-:W-:Y:S01]  /*5aa0*/  @!P1 R2UR UR5, R6 ;  /* 0x00000000060592ca */ /* 0x000fe200000e0000 */
[----:B------:R-:W-:Y:S01]  /*5ab0*/  @!P1 IMAD.X R0, RZ, RZ, R17, P0 ;  /* 0x000000ffff009224 */ /* 0x000fe200000e0611 */
[----:B------:R-:W-:Y:S01]  /*5ac0*/  @!UP0 USHF.L.U32 UR10, UR45, 0x6, URZ ;  /* 0x000000062d0a8899 */ /* 0x000fe200080006ff */
[----:B------:R-:W-:Y:S01]  /*5ad0*/  ISETP.NE.AND P0, PT, R14, 0x2, PT ;  /* 0x000000020e00780c */ /* 0x000fe20003f05270 */
[----:B------:R-:W-:Y:S02]  /*5ae0*/  @!UP0 USHF.L.U32 UR11, UR46, 0x7, URZ ;  /* 0x000000072e0b8899 */ /* 0x000fe400080006ff */
[----:B------:R-:W-:Y:S01]  /*5af0*/  @!P1 R2UR UR4, R0 ;  /* 0x00000000000492ca */ /* 0x000fe200000e0000 */
[----:B------:R-:W-:Y:S01]  /*5b00*/  @!UP0 UIADD3 UR8, UPT, UPT, UR17, 0x400, URZ ;  /* 0x0000040011088890 */ /* 0x000fe2000fffe0ff */
[----:B------:R-:W-:Y:S01]  /*5b10*/  SEL R0, RZ, 0x1, P0 ;  /* 0x00000001ff007807 */ /* 0x000fe20000000000 */
[----:B------:R-:W-:Y:S01]  /*5b20*/  @!UP0 UIADD3 UR9, UPT, UPT, UR17, 0x220, URZ ;  /* 0x0000022011098890 */ /* 0x000fe2000fffe0ff */
[----:B------:R-:W-:Y:S01]  /*5b30*/  SEL R14, R14, RZ, P0 ;  /* 0x000000ff0e0e7207 */ /* 0x000fe20000000000 */
[----:B------:R-:W-:Y:S01]  /*5b40*/  VOTEU.ALL UP0, P1 ;  /* 0x0000000000ff7886 */ /* 0x000fe20000800000 */
[----:B------:R-:W-:Y:S01]  /*5b50*/  LOP3.LUT R13, R13, R0, RZ, 0x3c, !PT ;  /* 0x000000000d0d7212 */ /* 0x000fe200078e3cff */
[----:B------:R-:W-:Y:S01]  /*5b60*/  IMAD.U32 R6, RZ, RZ, UR5 ;  /* 0x00000005ff067e24 */ /* 0x000fe2000f8e00ff */
[----:B------:R-:W-:Y:S02]  /*5b70*/  UIADD3 UR45, UPT, UPT, UR7, UR55, URZ ;  /* 0x00000037072d7290 */ /* 0x000fe4000fffe0ff */
[----:B------:R-:W-:Y:S03]  /*5b80*/  UIADD3 UR46, UPT, UPT, UR13, UR58, URZ ;  /* 0x0000003a0d2e7290 */ /* 0x000fe6000fffe0ff */
[----:B------:R-:W-:Y:S01]  /*5b90*/  IMAD.U32 R7, RZ, RZ, UR4 ;  /* 0x00000004ff077e24 */ /* 0x000fe2000f8e00ff */
[----:B------:R-:W-:Y:S04]  /*5ba0*/  @!P1 R2UR UR4, R6 ;  /* 0x00000000060492ca */ /* 0x000fe800000e0000 */
[----:B------:R-:W-:Y:S11]  /*5bb0*/  @!P1 R2UR UR5, R7 ;  /* 0x00000000070592ca */ /* 0x000ff600000e0000 */
[----:B------:R-:W-:Y:S02]  /*5bc0*/  @!UPT UIADD3 URZ, UPT, UPT, URZ, URZ, URZ ;  /* 0x000000fffffff290 */ /* 0x000fe4000fffe0ff */
[----:B------:R2:W-:Y:S01]  /*5bd0*/  @!UP0 UTMALDG.3D [UR8], [UR4], desc[UR18] ;  /* 0x00001208040085b4 */ /* 0x0005e20008011000 */
[----:B------:R2:W-:Y:S01]  /*5be0*/  @!P1 SYNCS.ARRIVE.TRANS64.RED.A0TR RZ, [UR17+0x220], R12 ;  /* 0x0002200cffff99a7 */ /* 0x0005e20008300411 */
[----:B------:R-:W-:Y:S01]  /*5bf0*/  SYNCS.ARRIVE.TRANS64.RED.A1T0 RZ, [UR27], RZ ;  /* 0x000000ffffff79a7 */ /* 0x000fe2000810041b */
[----:B------:R-:W-:Y:S05]  /*5c00*/  BRA.U UP1, `(.L_x_113) ;  /* 0xfffffff5018c7547 */ /* 0x000fea000b83ffff */
[----:B------:R-:W-:Y:S07]  /*5c10*/  MOV R0, UR17 ;  /* 0x0000001100007c02 */ /* 0x000fee0008000f00 */
.L_x_114:
[----:B-1----:R-:W-:-:S04]  /*5c20*/  SHF.L.U32 R2, R15, 0x1f, RZ ;  /* 0x0000001f0f027819 */ /* 0x002fc800000006ff */
[----:B------:R1:W3:Y:S03]  /*5c30*/  SYNCS.PHASECHK.TRANS64.TRYWAIT P0, [R0+URZ+0x228], R2 ;  /* 0x00022802000075a7 */ /* 0x0002e600080011ff */
[----:B---3--:R-:W-:Y:S05]  /*5c40*/  @!P0 NANOSLEEP.SYNCS 0x989680 ;  /* 0x009896800000895d */ /* 0x008fea0003900000 */
[----:B------:R-:W3:Y:S02]  /*5c50*/  @!P0 SYNCS.PHASECHK.TRANS64 P0, [R0+URZ+0x228], R2 ;  /* 0x00022802000085a7 */ /* 0x000ee400080010ff */
[----:B--23--:R-:W-:Y:S05]  /*5c60*/  @P0 EXIT ;  /* 0x000000000000094d */ /* 0x00cfea0003800000 */
[----:B------:R-:W-:Y:S05]  /*5c70*/  BRA `(.L_x_114) ;  /* 0xfffffffc00e87947 */ /* 0x000fea000383ffff */
.L_x_105:
[----:B------:R-:W-:-:S06]  /*5c80*/  UISETP.GE.AND UP0, UPT, UR22, 0x4, UPT ;  /* 0x000000041600788c */ /* 0x000fcc000bf06270 */
[----:B------:R-:W-:-:S13]  /*5c90*/  PLOP3.LUT P0, PT, PT, PT, UP0, 0x80, 0x8 ;  /* 0x000000000008781c */ /* 0x000fda0003f0f008 */
[----:B------:R-:W-:Y:S05]  /*5ca0*/  @!P0 EXIT ;  /* 0x000000000000894d */ /* 0x000fea0003800000 */
[----:B------:R-:W-:Y:S01]  /*5cb0*/  BAR.SYNC.DEFER_BLOCKING 0x6, 0xa0 ;  /* 0x0182800000007b1d */ /* 0x000fe20000010000 */
[C---:B------:R-:W-:Y:S02]  /*5cc0*/  IMAD.SHL.U32 R4, R131.reuse, 0x40, RZ ;  /* 0x0000004083047824 */ /* 0x040fe400078e00ff */
[----:B------:R-:W-:Y:S02]  /*5cd0*/  HFMA2 R68, -RZ, RZ, 0, 0 ;  /* 0x00000000ff447431 */ /* 0x000fe400000001ff */
[C---:B------:R-:W-:Y:S01]  /*5ce0*/  IMAD.SHL.U32 R140, R131.reuse, 0x8, RZ ;  /* 0x00000008838c7824 */ /* 0x040fe200078e00ff */
[----:B------:R-:W-:Y:S01]  /*5cf0*/  CS2R R144, SRZ ;  /* 0x0000000000907805 */ /* 0x000fe2000001ff00 */
[C---:B------:R-:W-:Y:S01]  /*5d00*/  IMAD.SHL.U32 R147, R131.reuse, 0x10, RZ ;  /* 0x0000001083937824 */ /* 0x040fe200078e00ff */
[----:B------:R-:W-:Y:S01]  /*5d10*/  UMOV UR44, 0x400 ;  /* 0x00000400002c7882 */ /* 0x000fe20000000000 */
[----:B------:R-:W-:Y:S01]  /*5d20*/  LOP3.LUT R5, R4, 0x180, RZ, 0xc0, !PT ;  /* 0x0000018004057812 */ /* 0x000fe200078ec0ff */
[----:B------:R-:W-:Y:S01]  /*5d30*/  ULEA UR44, UR61, UR44, 0x18 ;  /* 0x0000002c3d2c7291 */ /* 0x000fe2000f8ec0ff */
[----:B------:R-:W1:Y:S01]  /*5d40*/  LDC.64 R136, c[0x0][0x888] ;  /* 0x00022200ff887b82 */ /* 0x000e620000000a00 */
[----:B------:R-:W-:Y:S01]  /*5d50*/  IMAD.U32 R69, R131, 0x10000, RZ ;  /* 0x0001000083457824 */ /* 0x000fe200078e00ff */
[----:B------:R-:W-:Y:S01]  /*5d60*/  LOP3.LUT R140, R5, 0x30, R140, 0xf8, !PT ;  /* 0x00000030058c7812 */ /* 0x000fe200078ef88c */
[----:B------:R-:W-:Y:S01]  /*5d70*/  UIADD3 UR4, UPT, UPT, UR44, 0x2400, URZ ;  /* 0x000024002c047890 */ /* 0x000fe2000fffe0ff */
[----:B------:R-:W-:Y:S01]  /*5d80*/  LOP3.LUT R149, R147, 0x20, RZ, 0xc0, !PT ;  /* 0x0000002093957812 */ /* 0x000fe200078ec0ff */
[----:B------:R-:W-:Y:S01]  /*5d90*/  IMAD.MOV.U32 R146, RZ, RZ, RZ ;  /* 0x000000ffff927224 */ /* 0x000fe200078e00ff */
[----:B------:R-:W-:Y:S01]  /*5da0*/  LOP3.LUT R140, R140, 0x1e40, R4, 0xf8, !PT ;  /* 0x00001e408c8c7812 */ /* 0x000fe200078ef804 */
[----:B------:R-:W-:Y:S01]  /*5db0*/  IMAD.MOV.U32 R143, RZ, RZ, RZ ;  /* 0x000000ffff8f7224 */ /* 0x000fe200078e00ff */
[----:B------:R-:W2:Y:S01]  /*5dc0*/  LDC.64 R138, c[0x0][0x890] ;  /* 0x00022400ff8a7b82 */ /* 0x000ea20000000a00 */
[----:B------:R-:W-:Y:S01]  /*5dd0*/  LOP3.LUT R69, R69, 0x600000, RZ, 0xc0, !PT ;  /* 0x0060000045457812 */ /* 0x000fe200078ec0ff */
[----:B------:R-:W3:Y:S01]  /*5de0*/  LDCU UR53, c[0x0][0x370] ;  /* 0x00006e00ff3577ac */ /* 0x000ee20008000800 */
[----:B------:R-:W-:Y:S01]  /*5df0*/  VIADD R148, R140, UR44 ;  /* 0x0000002c8c947c36 */ /* 0x000fe20008000000 */
[----:B------:R-:W-:-:S02]  /*5e00*/  LOP3.LUT R147, R147, 0x40, RZ, 0xc0, !PT ;  /* 0x0000004093937812 */ /* 0x000fc400078ec0ff */
[----:B------:R-:W-:Y:S01]  /*5e10*/  MOV R150, UR4 ;  /* 0x0000000400967c02 */ /* 0x000fe20008000f00 */
[----:B------:R-:W4:Y:S01]  /*5e20*/  LDS R0, [UR44+0x2f0] ;  /* 0x0002f02cff007984 */ /* 0x000f220008000800 */
[----:B------:R-:W1:Y:S01]  /*5e30*/  LDC.64 R134, c[0x0][0x8b0] ;  /* 0x00022c00ff867b82 */ /* 0x000e620000000a00 */
[--C-:B------:R-:W-:Y:S01]  /*5e40*/  IADD3 R149, PT, PT, -R149, 0x400, R148.reuse ;  /* 0x0000040095957810 */ /* 0x100fe20007ffe194 */
[----:B------:R-:W1:Y:S01]  /*5e50*/  LDCU.64 UR62, c[0x0][0x348] ;  /* 0x00006900ff3e77ac */ /* 0x000e620008000a00 */
[----:B------:R-:W-:-:S03]  /*5e60*/  IADD3 R148, PT, PT, -R147, 0x400, R148 ;  /* 0x0000040093947810 */ /* 0x000fc60007ffe194 */
[----:B------:R-:W-:Y:S01]  /*5e70*/  IMAD.IADD R147, R149, 0x1, -R147 ;  /* 0x0000000195937824 */ /* 0x000fe200078e0a93 */
[----:B------:R-:W1:Y:S01]  /*5e80*/  LDCU UR41, c[0x0][0xb0c] ;  /* 0x00016180ff2977ac */ /* 0x000e620008000800 */
[----:B------:R-:W1:Y:S01]  /*5e90*/  LDC.64 R132, c[0x0][0x8a8] ;  /* 0x00022a00ff847b82 */ /* 0x000e620000000a00 */
[----:B------:R-:W1:Y:S01]  /*5ea0*/  LDCU UR39, c[0x0][0xb30] ;  /* 0x00016600ff2777ac */ /* 0x000e620008000800 */
[----:B------:R-:W1:Y:S01]  /*5eb0*/  LDCU.64 UR56, c[0x0][0x888] ;  /* 0x00011100ff3877ac */ /* 0x000e620008000a00 */
[----:B------:R-:W1:Y:S01]  /*5ec0*/  LDCU.64 UR42, c[0x0][0xb28] ;  /* 0x00016500ff2a77ac */ /* 0x000e620008000a00 */
[----:B------:R-:W1:Y:S01]  /*5ed0*/  LDCU.128 UR48, c[0x0][0xb10] ;  /* 0x00016200ff3077ac */ /* 0x000e620008000c00 */
[----:B------:R-:W1:Y:S01]  /*5ee0*/  LDCU UR52, c[0x0][0x374] ;  /* 0x00006e80ff3477ac */ /* 0x000e620008000800 */
[----:B------:R-:W-:Y:S01]  /*5ef0*/  UIADD3 UR59, UPT, UPT, UR44, 0x400, URZ ;  /* 0x000004002c3b7890 */ /* 0x000fe2000fffe0ff */
[----:B---34-:R-:W-:-:S11]  /*5f00*/  IMAD.IADD R69, R0, 0x1, R69 ;  /* 0x0000000100457824 */ /* 0x018fd600078e0245 */
.L_x_132:
[----:B------:R-:W-:Y:S02]  /*5f10*/  LEA R3, R143, UR44, 0x3 ;  /* 0x0000002c8f037c11 */ /* 0x000fe4000f8e18ff */
[----:B------:R-:W-:Y:S02]  /*5f20*/  SHF.L.U32 R0, R145, 0x1f, RZ ;  /* 0x0000001f91007819 */ /* 0x000fe400000006ff */
[----:B-1----:R-:W-:Y:S02]  /*5f30*/  LEA R4, R143, UR44, 0x4 ;  /* 0x0000002c8f047c11 */ /* 0x002fe4000f8e20ff */
[----:B------:R-:W3:Y:S02]  /*5f40*/  SYNCS.PHASECHK.TRANS64.TRYWAIT P0, [R3+URZ+0x240], R0 ;  /* 0x00024000030075a7 */ /* 0x000ee400080011ff */
[----:B--23--:R-:W-:Y:S05]  /*5f50*/  @!P0 BRA `(.L_x_115) ;  /* 0x0000003400888947 */ /* 0x00cfea0003800000 */
.L_x_224:
[----:B------:R-:W4:Y:S01]  /*5f60*/  LDS.128 R4, [R4+0x2d0] ;  /* 0x0002d00004047984 */ /* 0x000f220000000c00 */
[----:B------:R-:W-:Y:S01]  /*5f70*/  UISETP.GE.AND UP0, UPT, UR40, 0x1, UPT ;  /* 0x000000012800788c */ /* 0x000fe2000bf06270 */
[----:B------:R-:W-:Y:S01]  /*5f80*/  @!PT LDS RZ, [RZ] ;  /* 0x00000000fffff984 */ /* 0x000fe20000000800 */
[----:B------:R-:W-:Y:S01]  /*5f90*/  @!PT LDS RZ, [RZ] ;  /* 0x00000000fffff984 */ /* 0x000fe20000000800 */
[----:B------:R-:W-:Y:S01]  /*5fa0*/  @!PT LDS RZ, [RZ] ;  /* 0x00000000fffff984 */ /* 0x000fe20000000800 */
[----:B------:R-:W-:Y:S01]  /*5fb0*/  @!PT LDS RZ, [RZ] ;  /* 0x00000000fffff984 */ /* 0x000fe20000000800 */
[----:B------:R1:W-:Y:S06]  /*5fc0*/  MEMBAR.ALL.CTA ;  /* 0x0000000000007992 */ /* 0x0003ec0000008000 */
[----:B-1----:R-:W1:Y:S01]  /*5fd0*/  FENCE.VIEW.ASYNC.S ;  /* 0x00000000000073c6 */ /* 0x002e620000000000 */
[----:B----4-:R-:W-:Y:S11]  /*5fe0*/  LOP3.LUT P0, RZ, R6, 0x1, RZ, 0xc0, !PT ;  /* 0x0000000106ff7812 */ /* 0x010ff6000780c0ff */
[----:B------:R-:W-:Y:S02]  /*5ff0*/  @!UPT UIADD3 URZ, UPT, UPT, URZ, URZ, URZ ;  /* 0x000000fffffff290 */ /* 0x000fe4000fffe0ff */
[----:B-1----:R-:W-:Y:S01]  /*6000*/  VOTEU.ANY UP1, P0 ;  /* 0x0000000000ff7886 */ /* 0x002fe20000020100 */
[----:B------:R-:W-:Y:S01]  /*6010*/  PLOP3.LUT P0, PT, PT, PT, UP1, 0x80, 0x8 ;  /* 0x000000000008781c */ /* 0x000fe20003f0f018 */
[----:B------:R-:W-:Y:S11]  /*6020*/  UP2UR UR47, UPR, URZ, 0x2 ;  /* 0x00000002ff2f7883 */ /* 0x000ff60008000000 */
[----:B------:R-:W-:Y:S01]  /*6030*/  @!UPT UIADD3 URZ, UPT, UPT, URZ, URZ, URZ ;  /* 0x000000fffffff290 */ /* 0x000fe2000fffe0ff */
[----:B---3--:R-:W-:Y:S02]  /*6040*/  @P0 SHF.R.U32.HI R0, RZ, 0x10, R5 ;  /* 0x00000010ff000819 */ /* 0x008fe40000011605 */
        /* <DEDUP_REMOVED lines=12> */
[----:B------:R-:W3:Y:S01]  /*6110*/  LDCU UR12, c[0x0][0xb20] ;  /* 0x00016400ff0c77ac */ /* 0x000ee20008000800 */
[----:B------:R-:W-:Y:S02]  /*6120*/  UIMAD.WIDE.U32 UR4, UR52, UR51, URZ ;  /* 0x00000033340472a5 */ /* 0x000fe4000f8e00ff */
[----:B------:R-:W-:Y:S02]  /*6130*/  UIMAD.WIDE.U32 UR6, UR53, UR48, URZ ;  /* 0x00000030350672a5 */ /* 0x000fe4000f8e00ff */
[----:B------:R-:W-:Y:S02]  /*6140*/  UISETP.NE.AND UP0, UPT, UR50, 0x1, UPT ;  /* 0x000000013200788c */ /* 0x000fe4000bf05270 */
[----:B------:R-:W-:Y:S02]  /*6150*/  UIMAD.WIDE.U32 UR8, UR37, UR51, URZ ;  /* 0x00000033250872a5 */ /* 0x000fe4000f8e00ff */
[----:B------:R-:W-:Y:S02]  /*6160*/  UIMAD.WIDE.U32 UR10, UR38, UR48, URZ ;  /* 0x00000030260a72a5 */ /* 0x000fe4000f8e00ff */
[----:B------:R-:W-:Y:S02]  /*6170*/  UISETP.NE.AND UP1, UPT, UR41, 0x1, UPT ;  /* 0x000000012900788c */ /* 0x000fe4000bf25270 */
[----:B------:R-:W-:Y:S01]  /*6180*/  UISETP.NE.AND UP2, UPT, UR40, 0x1, UPT ;  /* 0x000000012800788c */ /* 0x000fe2000bf45270 */
[----:B------:R-:W-:Y:S02]  /*6190*/  UMOV UR4, UR5 ;  /* 0x0000000500047c82 */ /* 0x000fe40008000000 */
[----:B---3--:R-:W-:Y:S03]  /*61a0*/  USHF.R.U32.HI UR5, URZ, UR12, UR4 ;  /* 0x0000000cff057299 */ /* 0x008fe60008011604 */
[----:B------:R-:W-:Y:S02]  /*61b0*/  UMOV UR4, UR7 ;  /* 0x0000000700047c82 */ /* 0x000fe40008000000 */
[----:B------:R-:W-:Y:S02]  /*61c0*/  USHF.R.U32.HI UR7, URZ, UR49, UR4 ;  /* 0x00000031ff077299 */ /* 0x000fe40008011604 */
[----:B------:R-:W-:Y:S02]  /*61d0*/  USEL UR4, UR52, UR5, !UP0 ;  /* 0x0000000534047287 */ /* 0x000fe4000c000000 */
[----:B------:R-:W-:Y:S01]  /*61e0*/  USEL UR7, UR53, UR7, !UP1 ;  /* 0x0000000735077287 */ /* 0x000fe2000c800000 */
[----:B------:R-:W-:Y:S01]  /*61f0*/  UMOV UR5, UR9 ;  /* 0x0000000900057c82 */ /* 0x000fe20008000000 */
[----:B------:R-:W-:Y:S02]  /*6200*/  UIMAD.WIDE.U32 UR8, UR4, UR42, URZ ;  /* 0x0000002a040872a5 */ /* 0x000fe4000f8e00ff */
[----:B------:R-:W-:Y:S03]  /*6210*/  USHF.R.U32.HI UR6, URZ, UR12, UR5 ;  /* 0x0000000cff067299 */ /* 0x000fe60008011605 */
[----:B------:R-:W-:Y:S01]  /*6220*/  UMOV UR5, UR11 ;  /* 0x0000000b00057c82 */ /* 0x000fe20008000000 */
[----:B------:R-:W-:Y:S02]  /*6230*/  UIMAD.WIDE.U32 UR10, UR7, UR42, URZ ;  /* 0x0000002a070a72a5 */ /* 0x000fe4000f8e00ff */
[----:B------:R-:W-:Y:S02]  /*6240*/  USHF.R.U32.HI UR12, URZ, UR49, UR5 ;  /* 0x00000031ff0c7299 */ /* 0x000fe40008011605 */
[----:B------:R-:W-:Y:S01]  /*6250*/  USEL UR6, UR37, UR6, !UP0 ;  /* 0x0000000625067287 */ /* 0x000fe2000c000000 */
[----:B------:R-:W-:Y:S02]  /*6260*/  UMOV UR5, UR9 ;  /* 0x0000000900057c82 */ /* 0x000fe40008000000 */
[----:B------:R-:W-:Y:S01]  /*6270*/  UMOV UR10, UR11 ;  /* 0x0000000b000a7c82 */ /* 0x000fe20008000000 */
[----:B------:R-:W-:Y:S02]  /*6280*/  @UP2 USHF.R.U32.HI UR4, URZ, UR43, UR5 ;  /* 0x0000002bff042299 */ /* 0x000fe40008011605 */
[----:B------:R-:W-:Y:S02]  /*6290*/  @UP2 USHF.R.U32.HI UR7, URZ, UR43, UR10 ;  /* 0x0000002bff072299 */ /* 0x000fe4000801160a */
[----:B------:R-:W-:Y:S02]  /*62a0*/  UIMAD UR4, UR40, UR4, URZ ;  /* 0x00000004280472a4 */ /* 0x000fe4000f8e02ff */
[----:B------:R-:W-:Y:S02]  /*62b0*/  UIMAD.WIDE.U32 UR10, UR6, UR42, URZ ;  /* 0x0000002a060a72a5 */ /* 0x000fe4000f8e00ff */
[----:B------:R-:W-:Y:S02]  /*62c0*/  USEL UR5, UR38, UR12, !UP1 ;  /* 0x0000000c26057287 */ /* 0x000fe4000c800000 */
[----:B------:R-:W-:Y:S02]  /*62d0*/  UIMAD UR8, UR40, UR7, URZ ;  /* 0x00000007280872a4 */ /* 0x000fe4000f8e02ff */
[----:B------:R-:W-:Y:S03]  /*62e0*/  UISETP.GE.AND UP0, UPT, UR6, UR4, UPT ;  /* 0x000000040600728c */ /* 0x000fe6000bf06270 */
[----:B------:R-:W-:Y:S01]  /*62f0*/  UMOV UR4, UR11 ;  /* 0x0000000b00047c82 */ /* 0x000fe20008000000 */
[----:B------:R-:W-:Y:S02]  /*6300*/  UISETP.GE.OR UP0, UPT, UR5, UR8, UP0 ;  /* 0x000000080500728c */ /* 0x000fe40008706670 */
[----:B------:R-:W-:Y:S02]  /*6310*/  USHF.R.U32.HI UR4, URZ, UR43, UR4 ;  /* 0x0000002bff047299 */ /* 0x000fe40008011604 */
[----:B------:R-:W-:Y:S02]  /*6320*/  UIMAD.WIDE.U32 UR8, UR5, UR42, URZ ;  /* 0x0000002a050872a5 */ /* 0x000fe4000f8e00ff */
[----:B------:R-:W-:Y:S02]  /*6330*/  USEL UR11, UR6, UR4, !UP2 ;  /* 0x00000004060b7287 */ /* 0x000fe4000d000000 */
[----:B------:R-:W-:Y:S02]  /*6340*/  UIADD3 UR8, UPT, UPT, -UR5, URZ, URZ ;  /* 0x000000ff05087290 */ /* 0x000fe4000fffe1ff */
[----:B------:R-:W-:Y:S01]  /*6350*/  UIADD3 UR10, UPT, UPT, -UR11, URZ, URZ ;  /* 0x000000ff0b0a7290 */ /* 0x000fe2000fffe1ff */
[----:B------:R-:W-:Y:S01]  /*6360*/  @!UP0 UMOV UR4, UR9 ;  /* 0x0000000900048c82 */ /* 0x000fe20008000000 */
[----:B------:R-:W-:Y:S02]  /*6370*/  UIADD3 UR9, UPT, UPT, -UR6, URZ, URZ ;  /* 0x000000ff06097290 */ /* 0x000fe4000fffe1ff */
[----:B------:R-:W-:Y:S02]  /*6380*/  @!UP0 USHF.R.U32.HI UR4, URZ, UR43, UR4 ;  /* 0x0000002bff048299 */ /* 0x000fe40008011604 */
[----:B------:R-:W-:Y:S02]  /*6390*/  UIMAD UR10, UR40, UR10, UR6 ;  /* 0x0000000a280a72a4 */ /* 0x000fe4000f8e0206 */
[----:B------:R-:W-:Y:S04]  /*63a0*/  @!UP0 USEL UR4, UR5, UR4, !UP2 ;  /* 0x0000000405048287 */ /* 0x000fe8000d000000 */
[----:B------:R-:W-:Y:S02]  /*63b0*/  @!UP0 UIMAD UR10, UR7, UR10, UR4 ;  /* 0x0000000a070a82a4 */ /* 0x000fe4000f8e0204 */
[----:B------:R-:W-:Y:S02]  /*63c0*/  @!UP0 UIADD3 UR11, UPT, UPT, UR11, -UR4, URZ ;  /* 0x800000040b0b8290 */ /* 0x000fe4000fffe0ff */
[----:B------:R-:W-:Y:S02]  /*63d0*/  UIMAD UR7, UR41, UR8, UR38 ;  /* 0x00000008290772a4 */ /* 0x000fe4000f8e0226 */
[----:B------:R-:W-:Y:S02]  /*63e0*/  @!UP0 UIMAD UR6, UR11, UR40, UR5 ;  /* 0x000000280b0682a4 */ /* 0x000fe4000f8e0205 */
[----:B------:R-:W-:Y:S01]  /*63f0*/  UIMAD UR4, UR50, UR9, UR37 ;  /* 0x00000009320472a4 */ /* 0x000fe2000f8e0225 */
[----:B------:R-:W-:Y:S02]  /*6400*/  @!UP0 UMOV UR5, UR10 ;  /* 0x0000000a00058c82 */ /* 0x000fe40008000000 */
[----:B------:R-:W-:Y:S02]  /*6410*/  UIMAD UR38, UR5, UR41, UR7 ;  /* 0x00000029052672a4 */ /* 0x000fe4000f8e0207 */
[----:B------:R-:W-:Y:S11]  /*6420*/  UIMAD UR37, UR6, UR50, UR4 ;  /* 0x00000032062572a4 */ /* 0x000ff6000f8e0204 */
[----:B------:R-:W-:Y:S01]  /*6430*/  @!UPT UIADD3 URZ, UPT, UPT, URZ, URZ, URZ ;  /* 0x000000fffffff290 */ /* 0x000fe2000fffe0ff */
.L_x_116:
[----:B------:R-:W-:Y:S01]  /*6440*/  UISETP.NE.AND UP0, UPT, UR39, 0x1, UPT ;  /* 0x000000012700788c */ /* 0x000fe2000bf05270 */
[----:B------:R-:W-:Y:S10]  /*6450*/  IADD3 R143, PT, PT, R143, 0x1, RZ ;  /* 0x000000018f8f7810 */ /* 0x000ff40007ffe0ff */
[----:B------:R-:W3:Y:S01]  /*6460*/  @!UP0 LDCU.128 UR12, c[0x0][0xb10] ;  /* 0x00016200ff0c87ac */ /* 0x000ee20008000c00 */
[----:B------:R-:W4:Y:S01]  /*6470*/  @!UP0 LDCU UR5, c[0x0][0xb0c] ;  /* 0x00016180ff0587ac */ /* 0x000f220008000800 */
[----:B------:R-:W2:Y:S01]  /*6480*/  @!UP0 LDCU UR10, c[0x0][0xb20] ;  /* 0x00016400ff0a87ac */ /* 0x000ea20008000800 */
[----:B---3--:R-:W-:Y:S02]  /*6490*/  UIMAD.WIDE.U32 UR8, UR38, UR12, URZ ;  /* 0x0000000c260872a5 */ /* 0x008fe4000f8e00ff */
[----:B------:R-:W-:Y:S02]  /*64a0*/  UIMAD.WIDE.U32 UR6, UR37, UR15, URZ ;  /* 0x0000000f250672a5 */ /* 0x000fe4000f8e00ff */
[----:B------:R-:W-:Y:S03]  /*64b0*/  @!UP0 UISETP.NE.AND UP1, UPT, UR14, 0x1, UPT ;  /* 0x000000010e00888c */ /* 0x000fe6000bf25270 */
[----:B------:R-:W-:Y:S01]  /*64c0*/  @!UP0 UMOV UR4, UR9 ;  /* 0x0000000900048c82 */ /* 0x000fe20008000000 */
[----:B----4-:R-:W-:Y:S02]  /*64d0*/  @!UP0 UISETP.NE.AND UP2, UPT, UR5, 0x1, UPT ;  /* 0x000000010500888c */ /* 0x010fe4000bf45270 */
[----:B------:R-:W-:Y:S01]  /*64e0*/  @!UP0 USHF.R.U32.HI UR4, URZ, UR13, UR4 ;  /* 0x0000000dff048299 */ /* 0x000fe20008011604 */
[----:B------:R-:W-:Y:S02]  /*64f0*/  @!UP0 UMOV UR6, UR7 ;  /* 0x0000000700068c82 */ /* 0x000fe40008000000 */
[----:B--2---:R-:W-:Y:S02]  /*6500*/  @!UP0 USHF.R.U32.HI UR6, URZ, UR10, UR6 ;  /* 0x0000000aff068299 */ /* 0x004fe40008011606 */
[----:B------:R-:W-:Y:S02]  /*6510*/  @!UP0 USEL UR7, UR38, UR4, !UP2 ;  /* 0x0000000426078287 */ /* 0x000fe4000d000000 */
[----:B------:R-:W-:Y:S04]  /*6520*/  @!UP0 USEL UR6, UR37, UR6, !UP1 ;  /* 0x0000000625068287 */ /* 0x000fe8000c800000 */
[----:B------:R-:W-:Y:S02]  /*6530*/  @!UP0 UIADD3 UR4, UPT, UPT, -UR7, UR6, URZ ;  /* 0x0000000607048290 */ /* 0x000fe4000fffe1ff */
[----:B------:R-:W-:Y:S02]  /*6540*/  @!UP0 UIADD3 UR6, UPT, UPT, UR7, -UR6, URZ ;  /* 0x8000000607068290 */ /* 0x000fe4000fffe0ff */
[----:B------:R-:W-:Y:S02]  /*6550*/  @!UP0 UIMAD UR38, UR4, UR5, UR38 ;  /* 0x00000005042682a4 */ /* 0x000fe4000f8e0226 */
[----:B------:R-:W-:Y:S02]  /*6560*/  @!UP0 UIMAD UR37, UR6, UR14, UR37 ;  /* 0x0000000e062582a4 */ /* 0x000fe4000f8e0225 */
[----:B------:R-:W-:Y:S09]  /*6570*/  ULOP3.LUT UP0, URZ, UR59, 0x1b0, URZ, 0xc0, !UPT ;  /* 0x000001b03bff7892 */ /* 0x000ff2000f80c0ff */
[----:B------:R-:W-:Y:S05]  /*6580*/  BRA.U !UP0, `(.L_x_117) ;  /* 0x0000000108407547 */ /* 0x000fea000b800000 */
[----:B------:R-:W2:Y:S01]  /*6590*/  LDCU.64 UR8, c[0x4][0x80] ;  /* 0x01001000ff0877ac */ /* 0x000ea20008000a00 */
[----:B------:R-:W-:Y:S01]  /*65a0*/  MOV R3, 0x0 ;  /* 0x0000000000037802 */ /* 0x000fe20000000f00 */
[----:B------:R-:W-:Y:S02]  /*65b0*/  HFMA2 R12, -RZ, RZ, 0, 5.9604644775390625e-08 ;  /* 0x00000001ff0c7431 */ /* 0x000fe400000001ff */
[----:B------:R-:W-:Y:S02]  /*65c0*/  IMAD.MOV.U32 R8, RZ, RZ, 0x70 ;  /* 0x00000070ff087424 */ /* 0x000fe400078e00ff */
[----:B------:R-:W-:Y:S01]  /*65d0*/  IMAD.MOV.U32 R13, RZ, RZ, RZ ;  /* 0x000000ffff0d7224 */ /* 0x000fe200078e00ff */
[----:B------:R-:W3:Y:S01]  /*65e0*/  LDCU.64 UR6, c[0x4][0x88] ;  /* 0x01001100ff0677ac */ /* 0x000ee20008000a00 */
[----:B------:R-:W4:Y:S01]  /*65f0*/  LDC.64 R2, c[0x4][R3] ;  /* 0x0100000003027b82 */ /* 0x000f220000000a00 */
[----:B------:R-:W1:Y:S01]  /*6600*/  LDCU.64 UR4, c[0x4][0x8] ;  /* 0x01000100ff0477ac */ /* 0x000e620008000a00 */
[----:B--2---:R-:W-:Y:S01]  /*6610*/  MOV R5, UR9 ;  /* 0x0000000900057c02 */ /* 0x004fe20008000f00 */
[----:B------:R-:W-:Y:S01]  /*6620*/  IMAD.U32 R4, RZ, RZ, UR8 ;  /* 0x00000008ff047e24 */ /* 0x000fe2000f8e00ff */
[----:B---3--:R-:W-:Y:S01]  /*6630*/  MOV R7, UR7 ;  /* 0x0000000700077c02 */ /* 0x008fe20008000f00 */
[----:B------:R-:W-:Y:S01]  /*6640*/  IMAD.U32 R6, RZ, RZ, UR6 ;  /* 0x00000006ff067e24 */ /* 0x000fe2000f8e00ff */
[----:B-1----:R-:W-:Y:S01]  /*6650*/  MOV R11, UR5 ;  /* 0x00000005000b7c02 */ /* 0x002fe20008000f00 */
[----:B------:R-:W-:Y:S02]  /*6660*/  IMAD.U32 R10, RZ, RZ, UR4 ;  /* 0x00000004ff0a7e24 */ /* 0x000fe4000f8e00ff */
[----:B------:R-:W-:Y:S07]  /*6670*/  LEPC R20, `(.L_x_117) ;  /* 0x000000001014794e */ /* 0x000fee0000000000 */
[----:B----45:R-:W-:Y:S05]  /*6680*/  CALL.ABS.NOINC R2 ;  /* 0x0000000002007343 */ /* 0x030fea0003c00000 */
.L_x_117:
[----:B------:R-:W-:Y:S01]  /*6690*/  LOP3.LUT P0, RZ, R150, 0x1b0, RZ, 0xc0, !PT ;  /* 0x000001b096ff7812 */ /* 0x000fe2000780c0ff */
[----:B------:R-:W-:Y:S11]  /*66a0*/  BSSY.RECONVERGENT B6, `(.L_x_118) ;  /* 0x0000013000067945 */ /* 0x000ff60003800200 */
[----:B------:R-:W-:Y:S01]  /*66b0*/  @!UPT UIADD3 URZ, UPT, UPT, URZ, URZ, URZ ;  /* 0x000000fffffff290 */ /* 0x000fe2000fffe0ff */
[----:B------:R-:W-:Y:S05]  /*66c0*/  @!P0 BRA `(.L_x_119) ;  /* 0x0000000000408947 */ /* 0x000fea0003800000 */
        /* <DEDUP_REMOVED lines=16> */
.L_x_119:
[----:B------:R-:W-:Y:S05]  /*67d0*/  BSYNC.RECONVERGENT B6 ;  /* 0x0000000000067941 */ /* 0x000fea0003800200 */
.L_x_118:
[----:B------:R-:W-:Y:S01]  /*67e0*/  ISETP.NE.U32.AND P3, PT, R138, RZ, PT ;  /* 0x000000ff8a00720c */ /* 0x000fe20003f65070 */
[----:B------:R-:W-:Y:S01]  /*67f0*/  UISETP.NE.AND UP1, UPT, UR60, URZ, UPT ;  /* 0x000000ff3c00728c */ /* 0x000fe2000bf25270 */
[----:B------:R-:W-:Y:S02]  /*6800*/  ISETP.NE.U32.AND P4, PT, R134, RZ, PT ;  /* 0x000000ff8600720c */ /* 0x000fe40003f85070 */
[----:B------:R-:W-:Y:S02]  /*6810*/  ISETP.NE.AND.EX P3, PT, R139, RZ, PT, P3 ;  /* 0x000000ff8b00720c */ /* 0x000fe40003f65330 */
[----:B------:R-:W-:Y:S02]  /*6820*/  PLOP3.LUT P1, PT, PT, PT, PT, 0x8, 0x80 ;  /* 0x000000000080781c */ /* 0x000fe40003f2e170 */
[----:B------:R-:W-:Y:S02]  /*6830*/  PLOP3.LUT P0, PT, PT, PT, UP1, 0x80, 0x8 ;  /* 0x000000000008781c */ /* 0x000fe40003f0f018 */
[----:B------:R-:W-:Y:S02]  /*6840*/  ISETP.NE.AND.EX P4, PT, R135, RZ, PT, P4 ;  /* 0x000000ff8700720c */ /* 0x000fe40003f85340 */
[----:B------:R-:W2:Y:S09]  /*6850*/  @UP1 LDCU.64 UR4, c[0x0][0x888] ;  /* 0x00011100ff0417ac */ /* 0x000eb20008000a00 */
[----:B------:R-:W-:Y:S01]  /*6860*/  @P0 PLOP3.LUT P1, PT, P3, PT, PT, 0x80, 0x8 ;  /* 0x000000000008081c */ /* 0x000fe20001f2f070 */
[----:B--2---:R-:W-:Y:S04]  /*6870*/  @UP1 UISETP.NE.U32.AND UP0, UPT, UR4, URZ, UPT ;  /* 0x000000ff0400128c */ /* 0x004fe8000bf05070 */
[----:B------:R-:W-:Y:S04]  /*6880*/  @UP1 UISETP.NE.AND.EX UP0, UPT, UR5, URZ, UPT, UP0 ;  /* 0x000000ff0500128c */ /* 0x000fe8000bf05300 */
[----:B------:R-:W-:Y:S01]  /*6890*/  @UP1 USEL UR4, URZ, 0xffffffff, UP0 ;  /* 0xffffffffff041887 */ /* 0x000fe20008000000 */
[----:B------:R-:W-:Y:S11]  /*68a0*/  @!P3 BRA `(.L_x_120) ;  /* 0x000000000030b947 */ /* 0x000ff60003800000 */
        /* <DEDUP_REMOVED lines=12> */
.L_x_120:
[----:B------:R-:W-:Y:S05]  /*6970*/  @!P4 BRA `(.L_x_121) ;  /* 0x000000000024c947 */ /* 0x000fea0003800000 */
[----:B------:R-:W-:Y:S01]  /*6980*/  ISETP.NE.U32.AND P2, PT, R132, RZ, PT ;  /* 0x000000ff8400720c */ /* 0x000fe20003f45070 */
[----:B------:R-:W2:Y:S03]  /*6990*/  LDCU.64 UR6, c[0x0][0x358] ;  /* 0x00006b00ff0677ac */ /* 0x000ea60008000a00 */
[----:B------:R-:W-:Y:S11]  /*69a0*/  ISETP.NE.AND.EX P2, PT, R133, RZ, PT, P2 ;  /* 0x000000ff8500720c */ /* 0x000ff60003f45320 */
[----:B------:R-:W-:Y:S02]  /*69b0*/  @!UPT UIADD3 URZ, UPT, UPT, URZ, URZ, URZ ;  /* 0x000000fffffff290 */ /* 0x000fe4000fffe0ff */
[----:B------:R-:W4:Y:S01]  /*69c0*/  @P2 LDC.64 R2, c[0x0][0x8a8] ;  /* 0x00022a00ff022b82 */ /* 0x000f220000000a00 */
[----:B-1----:R-:W-:Y:S04]  /*69d0*/  @P2 IMAD R0, R134, UR36, RZ ;  /* 0x0000002486002c24 */ /* 0x002fe8000f8e02ff */
[----:B----4-:R-:W-:Y:S05]  /*69e0*/  @P2 IMAD.WIDE R2, R0, 0x4, R2 ;  /* 0x0000000400022825 */ /* 0x010fea00078e0202 */
[----:B--2--5:R2:W5:Y:S02]  /*69f0*/  @P2 LDG.E R70, desc[UR6][R2.64] ;  /* 0x0000000602462981 */ /* 0x024564000c1e1900 */
[----:B--2---:R-:W4:Y:S02]  /*6a00*/  @!P2 LDC R70, c[0x0][0x8a0] ;  /* 0x00022800ff46ab82 */ /* 0x004f240000000800 */
.L_x_121:
[----:B---3-5:R-:W-:Y:S01]  /*6a10*/  @P0 FSETP.NEU.AND P4, PT, R71, RZ, PT ;  /* 0x000000ff4700020b */ /* 0x028fe20003f8d000 */
[----:B-1----:R-:W-:Y:S01]  /*6a20*/  IMAD.U32 R0, RZ, RZ, UR4 ;  /* 0x00000004ff007e24 */ /* 0x002fe2000f8e00ff */
[----:B------:R-:W-:Y:S01]  /*6a30*/  @P0 LOP3.LUT P2, RZ, R141, 0xff, RZ, 0xc0, !PT ;  /* 0x000000ff8dff0812 */ /* 0x000fe2000784c0ff */
[----:B------:R-:W-:Y:S01]  /*6a40*/  BSSY B1, `(.L_x_122) ;  /* 0x000003d000017945 */ /* 0x000fe20003800000 */
[----:B------:R-:W-:Y:S02]  /*6a50*/  @P0 SEL R2, RZ, 0xffffffff, P4 ;  /* 0xffffffffff020807 */ /* 0x000fe40002000000 */
[----:B------:R-:W-:Y:S02]  /*6a60*/  CS2R R18, SRZ ;  /* 0x0000000000127805 */ /* 0x000fe4000001ff00 */
[----:B------:R-:W-:Y:S02]  /*6a70*/  LEA R22, R68, UR44, 0x3 ;  /* 0x0000002c44167c11 */ /* 0x000fe4000f8e18ff */
[----:B------:R-:W-:Y:S02]  /*6a80*/  CS2R R16, SRZ ;  /* 0x0000000000107805 */ /* 0x000fe4000001ff00 */
[----:B------:R-:W-:Y:S02]  /*6a90*/  @P1 SEL R2, R0, R2, !P2 ;  /* 0x0000000200021207 */ /* 0x000fe40005000000 */
[----:B------:R-:W-:Y:S02]  /*6aa0*/  CS2R R26, SRZ ;  /* 0x00000000001a7805 */ /* 0x000fe4000001ff00 */
[----:B------:R-:W-:Y:S02]  /*6ab0*/  SHF.L.U32 R4, R146, 0x1f, RZ ;  /* 0x0000001f92047819 */ /* 0x000fe400000006ff */
[----:B------:R-:W-:Y:S02]  /*6ac0*/  CS2R R24, SRZ ;  /* 0x0000000000187805 */ /* 0x000fe4000001ff00 */
[----:B------:R-:W-:Y:S02]  /*6ad0*/  @P0 LOP3.LUT R2, R2, 0x1, RZ, 0xc0, !PT ;  /* 0x0000000102020812 */ /* 0x000fe400078ec0ff */
[----:B------:R-:W-:Y:S02]  /*6ae0*/  CS2R R30, SRZ ;  /* 0x00000000001e7805 */ /* 0x000fe4000001ff00 */
[----:B------:R-:W-:Y:S02]  /*6af0*/  PLOP3.LUT P5, PT, PT, PT, PT, 0x8, 0x80 ;  /* 0x000000000080781c */ /* 0x000fe40003fae170 */
[----:B------:R-:W-:Y:S02]  /*6b00*/  CS2R R28, SRZ ;  /* 0x00000000001c7805 */ /* 0x000fe4000001ff00 */
[----:B------:R-:W-:Y:S01]  /*6b10*/  ISETP.NE.U32.OR P1, PT, R2, 0x1, !P0 ;  /* 0x000000010200780c */ /* 0x000fe20004725470 */
[----:B------:R-:W-:Y:S01]  /*6b20*/  IMAD R2, R68, 0x40, R69 ;  /* 0x0000004044027824 */ /* 0x000fe200078e0245 */
[----:B------:R-:W-:Y:S02]  /*6b30*/  CS2R R34, SRZ ;  /* 0x0000000000227805 */ /* 0x000fe4000001ff00 */
[----:B------:R-:W-:Y:S09]  /*6b40*/  CS2R R32, SRZ ;  /* 0x0000000000207805 */ /* 0x000ff2000001ff00 */
[----:B------:R-:W-:Y:S04]  /*6b50*/  @P1 SHF.L.U32 R0, R144, 0x1f, RZ ;  /* 0x0000001f90001819 */ /* 0x000fe800000006ff */
[----:B------:R-:W1:Y:S01]  /*6b60*/  @P1 SYNCS.PHASECHK.TRANS64.TRYWAIT P0, [UR44+0x220], R0 ;  /* 0x00022000ff0015a7 */ /* 0x000e62000800112c */
[----:B------:R2:W3:Y:S01]  /*6b70*/  SYNCS.PHASECHK.TRANS64.TRYWAIT P4, [R22+URZ+0x260], R4 ;  /* 0x00026004160075a7 */ /* 0x0004e200080811ff */
[----:B-1----:R-:W-:Y:S01]  /*6b80*/  @P1 PLOP3.LUT P5, PT, P0, PT, PT, 0x8, 0x80 ;  /* 0x000000000080181c */ /* 0x002fe200007ae170 */
[----:B------:R-:W-:Y:S01]  /*6b90*/  @!UPT UIADD3 URZ, UPT, UPT, URZ, URZ, URZ ;  /* 0x000000fffffff290 */ /* 0x000fe2000fffe0ff */
[----:B--23--:R-:W-:Y:S11]  /*6ba0*/  @!P1 BRA `(.L_x_123) ;  /* 0x0000000000989947 */ /* 0x00cff60003800000 */
[----:B------:R-:W-:Y:S01]  /*6bb0*/  ISETP.NE.U32.AND P0, PT, RZ, UR56, PT ;  /* 0x00000038ff007c0c */ /* 0x000fe2000bf05070 */
[----:B------:R-:W-:Y:S01]  /*6bc0*/  BSSY B0, `(.L_x_124) ;  /* 0x0000016000007945 */ /* 0x000fe20003800000 */
[----:B------:R-:W-:Y:S02]  /*6bd0*/  FSETP.NEU.AND P2, PT, R71, RZ, PT ;  /* 0x000000ff4700720b */ /* 0x000fe40003f4d000 */
[----:B------:R-:W-:Y:S02]  /*6be0*/  CS2R R34, SRZ ;  /* 0x0000000000227805 */ /* 0x000fe4000001ff00 */
[----:B------:R-:W-:Y:S02]  /*6bf0*/  ISETP.NE.AND.EX P0, PT, RZ, UR57, PT, P0 ;  /* 0x00000039ff007c0c */ /* 0x000fe4000bf05300 */
[----:B------:R-:W-:Y:S02]  /*6c00*/  CS2R R32, SRZ ;  /* 0x0000000000207805 */ /* 0x000fe4000001ff00 */
[----:B------:R-:W-:Y:S02]  /*6c10*/  LOP3.LUT P1, RZ, R141, 0xff, RZ, 0xc0, !PT ;  /* 0x000000ff8dff7812 */ /* 0x000fe4000782c0ff */
[----:B------:R-:W-:Y:S02]  /*6c20*/  CS2R R30, SRZ ;  /* 0x00000000001e7805 */ /* 0x000fe4000001ff00 */
[----:B------:R-:W-:Y:S02]  /*6c30*/  SEL R0, RZ, 0xffffffff, P2 ;  /* 0xffffffffff007807 */ /* 0x000fe40001000000 */
[----:B------:R-:W-:Y:S02]  /*6c40*/  CS2R R28, SRZ ;  /* 0x00000000001c7805 */ /* 0x000fe4000001ff00 */
[----:B------:R-:W-:Y:S02]  /*6c50*/  SEL R3, RZ, 0xffffffff, P0 ;  /* 0xffffffffff037807 */ /* 0x000fe40000000000 */
[----:B------:R-:W-:Y:S02]  /*6c60*/  CS2R R26, SRZ ;  /* 0x00000000001a7805 */ /* 0x000fe4000001ff00 */
[----:B------:R-:W-:Y:S02]  /*6c70*/  CS2R R24, SRZ ;  /* 0x0000000000187805 */ /* 0x000fe4000001ff00 */
[----:B------:R-:W-:Y:S02]  /*6c80*/  CS2R R18, SRZ ;  /* 0x0000000000127805 */ /* 0x000fe4000001ff00 */
[----:B------:R-:W-:Y:S02]  /*6c90*/  @P3 SEL R0, R3, R0, !P1 ;  /* 0x0000000003003207 */ /* 0x000fe40004800000 */
[----:B------:R-:W-:Y:S02]  /*6ca0*/  CS2R R16, SRZ ;  /* 0x0000000000107805 */ /* 0x000fe4000001ff00 */
[----:B------:R-:W-:Y:S04]  /*6cb0*/  LOP3.LUT R0, R0, 0x1, RZ, 0xc0, !PT ;  /* 0x0000000100007812 */ /* 0x000fe800078ec0ff */
[----:B------:R-:W-:Y:S01]  /*6cc0*/  ISETP.NE.U32.AND P0, PT, R0, 0x1, PT ;  /* 0x000000010000780c */ /* 0x000fe20003f05070 */
[----:B------:R-:W-:Y:S01]  /*6cd0*/  @!UPT UIADD3 URZ, UPT, UPT, URZ, URZ, URZ ;  /* 0x000000fffffff290 */ /* 0x000fe2000fffe0ff */
[----:B------:R-:W-:Y:S11]  /*6ce0*/  @!P5 BRA `(.L_x_125) ;  /* 0x00000000000cd947 */ /* 0x000ff60003800000 */
[----:B------:R-:W-:Y:S04]  /*6cf0*/  SHF.L.U32 R3, R144, 0x1f, RZ ;  /* 0x0000001f90037819 */ /* 0x000fe800000006ff */
[----:B------:R-:W1:Y:S02]  /*6d00*/  SYNCS.PHASECHK.TRANS64.TRYWAIT P1, [UR44+0x220], R3 ;  /* 0x00022003ff0075a7 */ /* 0x000e64000802112c */
[----:B-1----:R-:W-:Y:S05]  /*6d10*/  @!P1 BRA `(.L_x_126) ;  /* 0x00000028002c9947 */ /* 0x002fea0003800000 */
.L_x_125:
[----:B------:R-:W-:Y:S05]  /*6d20*/  BSYNC B0 ;  /* 0x0000000000007941 */ /* 0x000fea0003800000 */
.L_x_124:
[----:B------:R2:W3:Y:S01]  /*6d30*/  @P0 LDS.128 R32, [R140+UR44+0x400] ;  /* 0x0004002c8c200984 */ /* 0x0004e20008000c00 */
[----:B------:R-:W-:Y:S01]  /*6d40*/  UIADD3 UR4, UPT, UPT, UR44, 0x228, URZ ;  /* 0x000002282c047890 */ /* 0x000fe2000fffe0ff */
[----:B------:R-:W-:Y:S02]  /*6d50*/  LOP3.LUT R144, R144, 0x1, RZ, 0x3c, !PT ;  /* 0x0000000190907812 */ /* 0x000fe400078e3cff */
[----:B------:R2:W1:Y:S01]  /*6d60*/  @P0 LDS.128 R28, [R149+0x10] ;  /* 0x00001000951c0984 */ /* 0x0004620000000c00 */
[----:B------:R-:W-:Y:S03]  /*6d70*/  UPRMT UR4, UR61, 0x654, UR4 ;  /* 0x000006543d047896 */ /* 0x000fe60008000004 */
[----:B------:R2:W1:Y:S04]  /*6d80*/  @P0 LDS.128 R24, [R148+0x20] ;  /* 0x0000200094180984 */ /* 0x0004680000000c00 */
[----:B------:R2:W1:Y:S01]  /*6d90*/  @P0 LDS.128 R16, [R147+0x30] ;  /* 0x0000300093100984 */ /* 0x0004620000000c00 */
[----:B------:R-:W-:Y:S01]  /*6da0*/  @!PT LDS RZ, [RZ] ;  /* 0x00000000fffff984 */ /* 0x000fe20000000800 */
[----:B------:R-:W-:Y:S01]  /*6db0*/  @!PT LDS RZ, [RZ] ;  /* 0x00000000fffff984 */ /* 0x000fe20000000800 */
[----:B------:R-:W-:Y:S01]  /*6dc0*/  @!PT LDS RZ, [RZ] ;  /* 0x00000000fffff984 */ /* 0x000fe20000000800 */
[----:B------:R-:W-:Y:S01]  /*6dd0*/  @!PT LDS RZ, [RZ] ;  /* 0x00000000fffff984 */ /* 0x000fe20000000800 */
[----:B------:R5:W-:Y:S06]  /*6de0*/  MEMBAR.ALL.CTA ;  /* 0x0000000000007992 */ /* 0x000bec0000008000 */
[----:B-----5:R-:W5:Y:S02]  /*6df0*/  FENCE.VIEW.ASYNC.S ;  /* 0x00000000000073c6 */ /* 0x020f640000000000 */
[----:B-----5:R-:W-:Y:S01]  /*6e00*/  SYNCS.ARRIVE.TRANS64.RED.A1T0 RZ, [UR4], RZ ;  /* 0x000000ffffff79a7 */ /* 0x020fe20008100404 */
.L_x_123:
[----:B------:R-:W-:Y:S05]  /*6e10*/  BSYNC B1 ;  /* 0x0000000000017941 */ /* 0x000fea0003800000 */
.L_x_122:
[----:B-1----:R-:W-:Y:S04]  /*6e20*/  SHF.R.U32.HI R0, RZ, 0x15, R2 ;  /* 0x00000015ff007819 */ /* 0x002fe80000011602 */
[----:B------:R-:W-:Y:S01]  /*6e30*/  LOP3.LUT P0, RZ, R0, 0x3, R142, 0x48, !PT ;  /* 0x0000000300ff7812 */ /* 0x000fe2000780488e */
[----:B------:R-:W-:Y:S01]  /*6e40*/  @!UPT UIADD3 URZ, UPT, UPT, URZ, URZ, URZ ;  /* 0x000000fffffff290 */ /* 0x000fe2000fffe0ff */
[----:B------:R-:W-:Y:S11]  /*6e50*/  @P4 BRA `(.L_x_127) ;  /* 0x0000000000084947 */ /* 0x000ff60003800000 */
[----:B------:R-:W1:Y:S02]  /*6e60*/  SYNCS.PHASECHK.TRANS64.TRYWAIT P1, [R22+URZ+0x260], R4 ;  /* 0x00026004160075a7 */ /* 0x000e6400080211ff */
[----:B-1----:R-:W-:Y:S05]  /*6e70*/  @!P1 BRA `(.L_x_128) ;  /* 0x0000002400ec9947 */ /* 0x002fea0003800000 */
.L_x_127:
[----:B------:R-:W-:Y:S05]  /*6e80*/  @!P0 BRA `(.L_x_129) ;  /* 0x0000000000408947 */ /* 0x000fea0003800000 */
[----:B------:R-:W1:Y:S01]  /*6e90*/  LDCU.64 UR8, c[0x4][0x70] ;  /* 0x01000e00ff0877ac */ /* 0x000e620008000a00 */
[----:B------:R-:W-:Y:S01]  /*6ea0*/  MOV R15, 0x0 ;  /* 0x00000000000f7802 */ /* 0x000fe20000000f00 */
[----:B------:R-:W-:Y:S02]  /*6eb0*/  HFMA2 R12, -RZ, RZ, 0, 5.9604644775390625e-08 ;  /* 0x00000001ff0c7431 */ /* 0x000fe400000001ff */
[----:B------:R-:W-:Y:S02]  /*6ec0*/  IMAD.MOV.U32 R8, RZ, RZ, 0x192 ;  /* 0x00000192ff087424 */ /* 0x000fe400078e00ff */
[----:B------:R-:W-:Y:S01]  /*6ed0*/  IMAD.MOV.U32 R13, RZ, RZ, RZ ;  /* 0x000000ffff0d7224 */ /* 0x000fe200078e00ff */
[----:B------:R-:W5:Y:S01]  /*6ee0*/  LDCU.64 UR6, c[0x4][0x78] ;  /* 0x01000f00ff0677ac */ /* 0x000f620008000a00 */
[----:B------:R-:W2:Y:S01]  /*6ef0*/  LDC.64 R14, c[0x4][R15] ;  /* 0x010000000f0e7b82 */ /* 0x000ea20000000a00 */
[----:B------:R-:W3:Y:S01]  /*6f00*/  LDCU.64 UR4, c[0x4][0x10] ;  /* 0x01000200ff0477ac */ /* 0x000ee20008000a00 */
[----:B-1----:R-:W-:Y:S01]  /*6f10*/  MOV R5, UR9 ;  /* 0x0000000900057c02 */ /* 0x002fe20008000f00 */
[----:B------:R-:W-:Y:S01]  /*6f20*/  IMAD.U32 R4, RZ, RZ, UR8 ;  /* 0x00000008ff047e24 */ /* 0x000fe2000f8e00ff */
[----:B-----5:R-:W-:Y:S01]  /*6f30*/  MOV R7, UR7 ;  /* 0x0000000700077c02 */ /* 0x020fe20008000f00 */
[----:B------:R-:W-:Y:S01]  /*6f40*/  IMAD.U32 R6, RZ, RZ, UR6 ;  /* 0x00000006ff067e24 */ /* 0x000fe2000f8e00ff */
[----:B---3--:R-:W-:Y:S01]  /*6f50*/  MOV R11, UR5 ;  /* 0x00000005000b7c02 */ /* 0x008fe20008000f00 */
[----:B------:R-:W-:Y:S02]  /*6f60*/  IMAD.U32 R10, RZ, RZ, UR4 ;  /* 0x00000004ff0a7e24 */ /* 0x000fe4000f8e00ff */
[----:B------:R-:W-:Y:S07]  /*6f70*/  LEPC R20, `(.L_x_129) ;  /* 0x000000001014794e */ /* 0x000fee0000000000 */
[----:B--2-4-:R-:W-:Y:S05]  /*6f80*/  CALL.ABS.NOINC R14 ;  /* 0x000000000e007343 */ /* 0x014fea0003c00000 */
.L_x_129:
[----:B------:R-:W-:Y:S01]  /*6f90*/  LOP3.LUT P0, RZ, R131, 0x60, RZ, 0xc0, !PT ;  /* 0x0000006083ff7812 */ /* 0x000fe2000780c0ff */
[----:B------:R-:W-:Y:S05]  /*6fa0*/  WARPSYNC.ALL ;  /* 0x0000000000007948 */ /* 0x000fea0003800000 */
[----:B------:R-:W-:Y:S01]  /*6fb0*/  R2UR UR4, R2 ;  /* 0x00000000020472ca */ /* 0x000fe200000e0000 */
[----:B------:R-:W-:Y:S01]  /*6fc0*/  BSSY.RECONVERGENT B0, `(.L_x_130) ;  /* 0x0000120000007945 */ /* 0x000fe20003800200 */
[----:B---3--:R-:W-:Y:S02]  /*6fd0*/  F2FP.F16.E4M3.UNPACK_B R2, R32 ;  /* 0x00000020ff02723e */ /* 0x008fe400020006ff */
[-C--:B------:R-:W-:Y:S02]  /*6fe0*/  F2FP.F16.E4M3.UNPACK_B R21, R33.reuse ;  /* 0x00000021ff15723e */ /* 0x080fe400020006ff */
[----:B------:R-:W-:Y:S01]  /*6ff0*/  F2FP.F16.E4M3.UNPACK_B R12, R28 ;  /* 0x0000001cff0c723e */ /* 0x000fe200020006ff */
[----:B------:R-:W-:Y:S01]  /*7000*/  HADD2.F32 R0, -RZ, R2.H0_H0 ;  /* 0x20000002ff007230 */ /* 0x000fe20000004100 */
[----:B------:R-:W-:Y:S01]  /*7010*/  F2FP.F16.E4M3.UNPACK_B R32, R32.H1 ;  /* 0x00000020ff20723e */ /* 0x000fe200030006ff */
[--C-:B------:R-:W-:Y:S01]  /*7020*/  HADD2.F32 R73, -RZ, R21.reuse.H0_H0 ;  /* 0x20000015ff497230 */ /* 0x100fe20000004100 */
[----:B------:R-:W-:Y:S01]  /*7030*/  F2FP.F16.E4M3.UNPACK_B R33, R33.H1 ;  /* 0x00000021ff21723e */ /* 0x000fe200030006ff */
[----:B------:R-:W-:Y:S01]  /*7040*/  HADD2.F32 R74, -RZ, R21.H1_H1 ;  /* 0x30000015ff4a7230 */ /* 0x000fe20000004100 */
[-C--:B------:R-:W-:Y:S01]  /*7050*/  F2FP.F16.E4M3.UNPACK_B R20, R34.reuse ;  /* 0x00000022ff14723e */ /* 0x080fe200020006ff */
[--C-:B------:R-:W-:Y:S01]  /*7060*/  HADD2.F32 R3, -RZ, R32.reuse.H0_H0 ;  /* 0x20000020ff037230 */ /* 0x100fe20000004100 */
[----:B------:R-:W-:Y:S01]  /*7070*/  F2FP.F16.E4M3.UNPACK_B R15, R34.H1 ;  /* 0x00000022ff0f723e */ /* 0x000fe200030006ff */
[----:B------:R-:W-:Y:S01]  /*7080*/  HADD2.F32 R72, -RZ, R32.H1_H1 ;  /* 0x30000020ff487230 */ /* 0x000fe20000004100 */
[-C--:B------:R-:W-:Y:S01]  /*7090*/  F2FP.F16.E4M3.UNPACK_B R14, R35.reuse ;  /* 0x00000023ff0e723e */ /* 0x080fe200020006ff */
[--C-:B------:R-:W-:Y:S01]  /*70a0*/  HADD2.F32 R75, -RZ, R33.reuse.H0_H0 ;  /* 0x20000021ff4b7230 */ /* 0x100fe20000004100 */
[----:B------:R-:W-:Y:S01]  /*70b0*/  F2FP.F16.E4M3.UNPACK_B R13, R35.H1 ;  /* 0x00000023ff0d723e */ /* 0x000fe200030006ff */
[----:B------:R-:W-:Y:S01]  /*70c0*/  HADD2.F32 R76, -RZ, R33.H1_H1 ;  /* 0x30000021ff4c7230 */ /* 0x000fe20000004100 */
[----:B------:R-:W-:Y:S01]  /*70d0*/  F2FP.F16.E4M3.UNPACK_B R28, R28.H1 ;  /* 0x0000001cff1c723e */ /* 0x000fe200030006ff */
[--C-:B------:R-:W-:Y:S01]  /*70e0*/  HADD2.F32 R77, -RZ, R20.reuse.H0_H0 ;  /* 0x20000014ff4d7230 */ /* 0x100fe20000004100 */
[-C--:B------:R-:W-:Y:S01]  /*70f0*/  F2FP.F16.E4M3.UNPACK_B R11, R29.reuse ;  /* 0x0000001dff0b723e */ /* 0x080fe200020006ff */
        /* <DEDUP_REMOVED lines=15> */
[----:B------:R-:W-:Y:S01]  /*71f0*/  R2UR UR5, R22 ;  /* 0x00000000160572ca */ /* 0x000fe200000e0000 */
        /* <DEDUP_REMOVED lines=29> */
[----:B------:R-:W-:Y:S01]  /*73d0*/  IADD3 R68, PT, PT, R68, 0x1, RZ ;  /* 0x0000000144447810 */ /* 0x000fe20007ffe0ff */
[--C-:B------:R-:W-:Y:S02]  /*73e0*/  HADD2.F32 R101, -RZ, R5.reuse.H0_H0 ;  /* 0x20000005ff657230 */ /* 0x100fe40000004100 */
[----:B------:R-:W-:Y:S02]  /*73f0*/  HADD2.F32 R102, -RZ, R5.H1_H1 ;  /* 0x30000005ff667230 */ /* 0x000fe40000004100 */
[--C-:B------:R-:W-:Y:S02]  /*7400*/  HADD2.F32 R103, -RZ, R4.reuse.H0_H0 ;  /* 0x20000004ff677230 */ /* 0x100fe40000004100 */
[----:B------:R-:W-:Y:S02]  /*7410*/  HADD2.F32 R104, -RZ, R4.H1_H1 ;  /* 0x30000004ff687230 */ /* 0x000fe40000004100 */
[----:B------:R-:W1:Y:S01]  /*7420*/  LDTM.x64 R4, tmem[UR4] ;  /* 0x00000004000479ee */ /* 0x000e620008340000 */
[----:B------:R-:W-:Y:S01]  /*7430*/  NOP ;  /* 0x0000000000007918 */ /* 0x000fe20000000000 */
[----:B------:R-:W-:Y:S01]  /*7440*/  UIADD3 UR4, UPT, UPT, UR5, 0x280, URZ ;  /* 0x0000028005047890 */ /* 0x000fe2000fffe0ff */
[----:B------:R-:W-:Y:S02]  /*7450*/  HADD2.F32 R2, -RZ, R2.H1_H1 ;  /* 0x30000002ff027230 */ /* 0x000fe40000004100 */
[--C-:B------:R-:W-:Y:S01]  /*7460*/  HADD2.F32 R105, -RZ, R106.reuse.H0_H0 ;  /* 0x2000006aff697230 */ /* 0x100fe20000004100 */
[----:B------:R-:W-:Y:S01]  /*7470*/  UPRMT UR4, UR61, 0x654, UR4 ;  /* 0x000006543d047896 */ /* 0x000fe20008000004 */
[----:B------:R-:W-:Y:S02]  /*7480*/  HADD2.F32 R106, -RZ, R106.H1_H1 ;  /* 0x3000006aff6a7230 */ /* 0x000fe40000004100 */
[--C-:B------:R-:W-:Y:S02]  /*7490*/  HADD2.F32 R109, -RZ, R110.reuse.H0_H0 ;  /* 0x2000006eff6d7230 */ /* 0x100fe40000004100 */
[----:B------:R-:W-:Y:S02]  /*74a0*/  HADD2.F32 R110, -RZ, R110.H1_H1 ;  /* 0x3000006eff6e7230 */ /* 0x000fe40000004100 */
[--C-:B------:R-:W-:Y:S02]  /*74b0*/  HADD2.F32 R113, -RZ, R114.reuse.H0_H0 ;  /* 0x20000072ff717230 */ /* 0x100fe40000004100 */
[----:B-1----:R-:W-:Y:S01]  /*74c0*/  SYNCS.ARRIVE.TRANS64.RED.A1T0 RZ, [UR4], RZ ;  /* 0x000000ffffff79a7 */ /* 0x002fe20008100404 */
[----:B------:R-:W-:Y:S02]  /*74d0*/  HADD2.F32 R114, -RZ, R114.H1_H1 ;  /* 0x30000072ff727230 */ /* 0x000fe40000004100 */
[--C-:B------:R-:W-:Y:S02]  /*74e0*/  HADD2.F32 R117, -RZ, R118.reuse.H0_H0 ;  /* 0x20000076ff757230 */ /* 0x100fe40000004100 */
[----:B------:R-:W-:Y:S02]  /*74f0*/  HADD2.F32 R118, -RZ, R118.H1_H1 ;  /* 0x30000076ff767230 */ /* 0x000fe40000004100 */
[--C-:B------:R-:W-:Y:S02]  /*7500*/  HADD2.F32 R121, -RZ, R122.reuse.H0_H0 ;  /* 0x2000007aff797230 */ /* 0x100fe40000004100 */
[C---:B----4-:R-:W-:Y:S01]  /*7510*/  FMUL R4, R70.reuse, R4 ;  /* 0x0000000446047220 */ /* 0x050fe20000400000 */
[C---:B------:R-:W-:Y:S01]  /*7520*/  FMUL R5, R70.reuse, R5 ;  /* 0x0000000546057220 */ /* 0x040fe20000400000 */
[C---:B------:R-:W-:Y:S01]  /*7530*/  FMUL R8, R70.reuse, R8 ;  /* 0x0000000846087220 */ /* 0x040fe20000400000 */
[C---:B------:R-:W-:Y:S01]  /*7540*/  FMUL R9, R70.reuse, R9 ;  /* 0x0000000946097220 */ /* 0x040fe20000400000 */
[C---:B------:R-:W-:Y:S01]  /*7550*/  FFMA R4, R71.reuse, R0, R4 ;  /* 0x0000000047047223 */ /* 0x040fe20000000004 */
[C---:B------:R-:W-:Y:S01]  /*7560*/  FFMA R5, R71.reuse, R2, R5 ;  /* 0x0000000247057223 */ /* 0x040fe20000000005 */
[C---:B------:R-:W-:Y:S01]  /*7570*/  FMUL R12, R70.reuse, R12 ;  /* 0x0000000c460c7220 */ /* 0x040fe20000400000 */
[C---:B------:R-:W-:Y:S01]  /*7580*/  FMUL R13, R70.reuse, R13 ;  /* 0x0000000d460d7220 */ /* 0x040fe20000400000 */
[C---:B------:R-:W-:Y:S01]  /*7590*/  FMUL R16, R70.reuse, R16 ;  /* 0x0000001046107220 */ /* 0x040fe20000400000 */
[C---:B------:R-:W-:Y:S01]  /*75a0*/  FMUL R17, R70.reuse, R17 ;  /* 0x0000001146117220 */ /* 0x040fe20000400000 */
[C---:B------:R-:W-:Y:S01]  /*75b0*/  FMUL R0, R70.reuse, R20 ;  /* 0x0000001446007220 */ /* 0x040fe20000400000 */
[C---:B------:R-:W-:Y:S01]  /*75c0*/  FMUL R2, R70.reuse, R21 ;  /* 0x0000001546027220 */ /* 0x040fe20000400000 */
[C---:B------:R-:W-:Y:S01]  /*75d0*/  FMUL R21, R70.reuse, R28 ;  /* 0x0000001c46157220 */ /* 0x040fe20000400000 */
[----:B------:R-:W-:Y:S02]  /*75e0*/  HADD2.F32 R122, -RZ, R122.H1_H1 ;  /* 0x3000007aff7a7230 */ /* 0x000fe40000004100 */
[C---:B------:R-:W-:Y:S01]  /*75f0*/  FMUL R6, R70.reuse, R6 ;  /* 0x0000000646067220 */ /* 0x040fe20000400000 */
[--C-:B------:R-:W-:Y:S02]  /*7600*/  HADD2.F32 R125, -RZ, R126.reuse.H0_H0 ;  /* 0x2000007eff7d7230 */ /* 0x100fe40000004100 */
[C---:B------:R-:W-:Y:S01]  /*7610*/  FMUL R7, R70.reuse, R7 ;  /* 0x0000000746077220 */ /* 0x040fe20000400000 */
[----:B------:R-:W-:Y:S02]  /*7620*/  HADD2.F32 R126, -RZ, R126.H1_H1 ;  /* 0x3000007eff7e7230 */ /* 0x000fe40000004100 */
[C---:B------:R-:W-:Y:S01]  /*7630*/  FFMA R6, R71.reuse, R3, R6 ;  /* 0x0000000347067223 */ /* 0x040fe20000000006 */
[C---:B------:R-:W-:Y:S01]  /*7640*/  FMUL R10, R70.reuse, R10 ;  /* 0x0000000a460a7220 */ /* 0x040fe20000400000 */
[C---:B------:R-:W-:Y:S01]  /*7650*/  FFMA R7, R71.reuse, R72, R7 ;  /* 0x0000004847077223 */ /* 0x040fe20000000007 */
[C---:B------:R-:W-:Y:S01]  /*7660*/  FFMA R8, R71.reuse, R73, R8 ;  /* 0x0000004947087223 */ /* 0x040fe20000000008 */
[C---:B------:R-:W-:Y:S01]  /*7670*/  FFMA R9, R71.reuse, R74, R9 ;  /* 0x0000004a47097223 */ /* 0x040fe20000000009 */
[C---:B------:R-:W-:Y:S01]  /*7680*/  FFMA R10, R71.reuse, R75, R10 ;  /* 0x0000004b470a7223 */ /* 0x040fe2000000000a */
[--C-:B------:R-:W-:Y:S02]  /*7690*/  HADD2.F32 R74, -RZ, R129.reuse.H0_H0 ;  /* 0x20000081ff4a7230 */ /* 0x100fe40000004100 */
[C---:B------:R-:W-:Y:S01]  /*76a0*/  FMUL R11, R70.reuse, R11 ;  /* 0x0000000b460b7220 */ /* 0x040fe20000400000 */
[----:B------:R-:W-:Y:S02]  /*76b0*/  HADD2.F32 R75, -RZ, R129.H1_H1 ;  /* 0x30000081ff4b7230 */ /* 0x000fe40000004100 */
[C---:B------:R-:W-:Y:S01]  /*76c0*/  FMUL R14, R70.reuse, R14 ;  /* 0x0000000e460e7220 */ /* 0x040fe20000400000 */
[--C-:B------:R-:W-:Y:S02]  /*76d0*/  HADD2.F32 R72, -RZ, R130.reuse.H0_H0 ;  /* 0x20000082ff487230 */ /* 0x100fe40000004100 */
[C---:B------:R-:W-:Y:S01]  /*76e0*/  FFMA R11, R71.reuse, R76, R11 ;  /* 0x0000004c470b7223 */ /* 0x040fe2000000000b */
[C---:B------:R-:W-:Y:S01]  /*76f0*/  FFMA R12, R71.reuse, R77, R12 ;  /* 0x0000004d470c7223 */ /* 0x040fe2000000000c */
[----:B------:R-:W-:Y:S01]  /*7700*/  FFMA R13, R71, R78, R13 ;  /* 0x0000004e470d7223 */ /* 0x000fe2000000000d */
[----:B------:R-:W-:Y:S01]  /*7710*/  F2FP.SATFINITE.E4M3.F32.PACK_AB_MERGE_C R76, R7, R6, RZ ;  /* 0x00000006074c723e */ /* 0x000fe200048070ff */
[----:B------:R-:W-:Y:S01]  /*7720*/  FFMA R14, R71, R79, R14 ;  /* 0x0000004f470e7223 */ /* 0x000fe2000000000e */
[----:B------:R-:W-:Y:S01]  /*7730*/  F2FP.SATFINITE.E4M3.F32.PACK_AB_MERGE_C R129, R11, R10, RZ ;  /* 0x0000000a0b81723e */ /* 0x000fe200048070ff */
[C---:B------:R-:W-:Y:S01]  /*7740*/  FMUL R7, R70.reuse, R24 ;  /* 0x0000001846077220 */ /* 0x040fe20000400000 */
[C---:B------:R-:W-:Y:S01]  /*7750*/  FMUL R10, R70.reuse, R25 ;  /* 0x00000019460a7220 */ /* 0x040fe20000400000 */
[C---:B------:R-:W-:Y:S01]  /*7760*/  FMUL R25, R70.reuse, R32 ;  /* 0x0000002046197220 */ /* 0x040fe20000400000 */
[----:B------:R-:W-:Y:S02]  /*7770*/  HADD2.F32 R73, -RZ, R130.H1_H1 ;  /* 0x30000082ff497230 */ /* 0x000fe40000004100 */
[C---:B------:R-:W-:Y:S01]  /*7780*/  FMUL R15, R70.reuse, R15 ;  /* 0x0000000f460f7220 */ /* 0x040fe20000400000 */
[C---:B------:R-:W-:Y:S01]  /*7790*/  FMUL R18, R70.reuse, R18 ;  /* 0x0000001246127220 */ /* 0x040fe20000400000 */
[C---:B------:R-:W-:Y:S01]  /*77a0*/  FMUL R19, R70.reuse, R19 ;  /* 0x0000001346137220 */ /* 0x040fe20000400000 */
[C---:B------:R-:W-:Y:S01]  /*77b0*/  FMUL R3, R70.reuse, R22 ;  /* 0x0000001646037220 */ /* 0x040fe20000400000 */
[C---:B------:R-:W-:Y:S01]  /*77c0*/  FFMA R15, R71.reuse, R80, R15 ;  /* 0x00000050470f7223 */ /* 0x040fe2000000000f */
[C---:B------:R-:W-:Y:S01]  /*77d0*/  FFMA R16, R71.reuse, R81, R16 ;  /* 0x0000005147107223 */ /* 0x040fe20000000010 */
[C---:B------:R-:W-:Y:S01]  /*77e0*/  FFMA R17, R71.reuse, R82, R17 ;  /* 0x0000005247117223 */ /* 0x040fe20000000011 */
[C---:B------:R-:W-:Y:S01]  /*77f0*/  FFMA R18, R71.reuse, R83, R18 ;  /* 0x0000005347127223 */ /* 0x040fe20000000012 */
        /* <DEDUP_REMOVED lines=16> */
[----:B------:R-:W-:Y:S01]  /*7900*/  FMUL R20, R70, R27 ;  /* 0x0000001b46147220 */ /* 0x000fe20000400000 */
[----:B------:R-:W-:Y:S01]  /*7910*/  F2FP.SATFINITE.E4M3.F32.PACK_AB_MERGE_C R3, R6, R3, RZ ;  /* 0x000000030603723e */ /* 0x000fe200048070ff */
[C---:B------:R-:W-:Y:S01]  /*7920*/  FMUL R23, R70.reuse, R30 ;  /* 0x0000001e46177220 */ /* 0x040fe20000400000 */
[C---:B------:R-:W-:Y:S01]  /*7930*/  FMUL R30, R70.reuse, R37 ;  /* 0x00000025461e7220 */ /* 0x040fe20000400000 */
[C---:B------:R-:W-:Y:S01]  /*7940*/  FFMA R20, R71.reuse, R92, R20 ;  /* 0x0000005c47147223 */ /* 0x040fe20000000014 */
[C---:B------:R-:W-:Y:S01]  /*7950*/  FFMA R21, R71.reuse, R93, R21 ;  /* 0x0000005d47157223 */ /* 0x040fe20000000015 */
[C---:B------:R-:W-:Y:S01]  /*7960*/  FFMA R22, R71.reuse, R94, R22 ;  /* 0x0000005e47167223 */ /* 0x040fe20000000016 */
[C---:B------:R-:W-:Y:S01]  /*7970*/  FFMA R23, R71.reuse, R95, R23 ;  /* 0x0000005f47177223 */ /* 0x040fe20000000017 */
        /* <DEDUP_REMOVED lines=12> */
[----:B------:R-:W-:Y:S01]  /*7a40*/  FMUL R38, R70, R45 ;  /* 0x0000002d46267220 */ /* 0x000fe20000400000 */
[C---:B------:R-:W-:Y:S01]  /*7a50*/  FFMA R28, R71.reuse, R100, R28 ;  /* 0x00000064471c7223 */ /* 0x040fe2000000001c */
[----:B------:R-:W-:Y:S01]  /*7a60*/  F2FP.SATFINITE.E4M3.F32.PACK_AB_MERGE_C R6, R22, R21, R6 ;  /* 0x000000151606723e */ /* 0x000fe20004807006 */
[C---:B------:R-:W-:Y:S01]  /*7a70*/  FFMA R29, R71.reuse, R101, R29 ;  /* 0x00000065471d7223 */ /* 0x040fe2000000001d */
[C---:B------:R-:W-:Y:S01]  /*7a80*/  FFMA R30, R71.reuse, R102, R30 ;  /* 0x00000066471e7223 */ /* 0x040fe2000000001e */
[----:B------:R-:W-:Y:S01]  /*7a90*/  FFMA R31, R71, R103, R31 ;  /* 0x00000067471f7223 */ /* 0x000fe2000000001f */
[C---:B------:R-:W-:Y:S01]  /*7aa0*/  FMUL R45, R70.reuse, R52 ;  /* 0x00000034462d7220 */ /* 0x040fe20000400000 */
[C---:B------:R-:W-:Y:S01]  /*7ab0*/  FMUL R52, R70.reuse, R59 ;  /* 0x0000003b46347220 */ /* 0x040fe20000400000 */
[C---:B------:R-:W-:Y:S01]  /*7ac0*/  FMUL R59, R70.reuse, R66 ;  /* 0x00000042463b7220 */ /* 0x040fe20000400000 */
[----:B------:R-:W-:Y:S01]  /*7ad0*/  F2FP.SATFINITE.E4M3.F32.PACK_AB_MERGE_C R66, R13, R12, R14 ;  /* 0x0000000c0d42723e */ /* 0x000fe2000480700e */
[C---:B------:R-:W-:Y:S01]  /*7ae0*/  FMUL R32, R70.reuse, R39 ;  /* 0x0000002746207220 */ /* 0x040fe20000400000 */
[--C-:B------:R-:W-:Y:S02]  /*7af0*/  HADD2.F32 R107, -RZ, R108.reuse.H0_H0 ;  /* 0x2000006cff6b7230 */ /* 0x100fe40000004100 */
[C---:B------:R-:W-:Y:S01]  /*7b00*/  FMUL R35, R70.reuse, R42 ;  /* 0x0000002a46237220 */ /* 0x040fe20000400000 */
[----:B------:R-:W-:Y:S02]  /*7b10*/  HADD2.F32 R108, -RZ, R108.H1_H1 ;  /* 0x3000006cff6c7230 */ /* 0x000fe40000004100 */
[C---:B------:R-:W-:Y:S01]  /*7b20*/  FFMA R32, R71.reuse, R104, R32 ;  /* 0x0000006847207223 */ /* 0x040fe20000000020 */
[----:B------:R-:W-:Y:S01]  /*7b30*/  FMUL R36, R70, R43 ;  /* 0x0000002b46247220 */ /* 0x000fe20000400000 */
[C---:B------:R-:W-:Y:S01]  /*7b40*/  FFMA R33, R71.reuse, R105, R33 ;  /* 0x0000006947217223 */ /* 0x040fe20000000021 */
[C---:B------:R-:W-:Y:S01]  /*7b50*/  FFMA R34, R71.reuse, R106, R34 ;  /* 0x0000006a47227223 */ /* 0x040fe20000000022 */
[--C-:B------:R-:W-:Y:S01]  /*7b60*/  HADD2.F32 R111, -RZ, R112.reuse.H0_H0 ;  /* 0x20000070ff6f7230 */ /* 0x100fe20000004100 */
[----:B------:R-:W-:Y:S01]  /*7b70*/  F2FP.SATFINITE.E4M3.F32.PACK_AB_MERGE_C R32, R32, R31, RZ ;  /* 0x0000001f2020723e */ /* 0x000fe200048070ff */
[C---:B------:R-:W-:Y:S01]  /*7b80*/  FFMA R35, R71.reuse, R107, R35 ;  /* 0x0000006b47237223 */ /* 0x040fe20000000023 */
[----:B------:R-:W-:Y:S02]  /*7b90*/  HADD2.F32 R112, -RZ, R112.H1_H1 ;  /* 0x30000070ff707230 */ /* 0x000fe40000004100 */
[----:B------:R-:W-:Y:S01]  /*7ba0*/  FMUL R39, R70, R46 ;  /* 0x0000002e46277220 */ /* 0x000fe20000400000 */
[----:B------:R-:W-:Y:S01]  /*7bb0*/  F2FP.SATFINITE.E4M3.F32.PACK_AB_MERGE_C R32, R30, R29, R32 ;  /* 0x0000001d1e20723e */ /* 0x000fe20004807020 */
[C---:B------:R-:W-:Y:S01]  /*7bc0*/  FFMA R36, R71.reuse, R108, R36 ;  /* 0x0000006c47247223 */ /* 0x040fe20000000024 */
[C---:B------:R-:W-:Y:S01]  /*7bd0*/  FMUL R40, R70.reuse, R47 ;  /* 0x0000002f46287220 */ /* 0x040fe20000400000 */
[C---:B------:R-:W-:Y:S01]  /*7be0*/  FFMA R37, R71.reuse, R109, R37 ;  /* 0x0000006d47257223 */ /* 0x040fe20000000025 */
[C---:B------:R-:W-:Y:S01]  /*7bf0*/  FFMA R38, R71.reuse, R110, R38 ;  /* 0x0000006e47267223 */ /* 0x040fe20000000026 */
[C---:B------:R-:W-:Y:S01]  /*7c00*/  FMUL R42, R70.reuse, R49 ;  /* 0x00000031462a7220 */ /* 0x040fe20000400000 */
[--C-:B------:R-:W-:Y:S02]  /*7c10*/  HADD2.F32 R115, -RZ, R116.reuse.H0_H0 ;  /* 0x20000074ff737230 */ /* 0x100fe40000004100 */
[C---:B------:R-:W-:Y:S01]  /*7c20*/  FFMA R39, R71.reuse, R111, R39 ;  /* 0x0000006f47277223 */ /* 0x040fe20000000027 */
[----:B------:R-:W-:Y:S02]  /*7c30*/  HADD2.F32 R116, -RZ, R116.H1_H1 ;  /* 0x30000074ff747230 */ /* 0x000fe40000004100 */
[C---:B------:R-:W-:Y:S01]  /*7c40*/  FMUL R43, R70.reuse, R50 ;  /* 0x00000032462b7220 */ /* 0x040fe20000400000 */
[C---:B------:R-:W-:Y:S01]  /*7c50*/  FFMA R40, R71.reuse, R112, R40 ;  /* 0x0000007047287223 */ /* 0x040fe20000000028 */
[C---:B------:R-:W-:Y:S01]  /*7c60*/  FMUL R44, R70.reuse, R51 ;  /* 0x00000033462c7220 */ /* 0x040fe20000400000 */
[C---:B------:R-:W-:Y:S01]  /*7c70*/  FFMA R41, R71.reuse, R113, R41 ;  /* 0x0000007147297223 */ /* 0x040fe20000000029 */
[C---:B------:R-:W-:Y:S01]  /*7c80*/  FMUL R50, R70.reuse, R57 ;  /* 0x0000003946327220 */ /* 0x040fe20000400000 */
[C---:B------:R-:W-:Y:S01]  /*7c90*/  FMUL R57, R70.reuse, R64 ;  /* 0x0000004046397220 */ /* 0x040fe20000400000 */
[----:B------:R-:W-:Y:S01]  /*7ca0*/  FFMA R42, R71, R114, R42 ;  /* 0x00000072472a7223 */ /* 0x000fe2000000002a */
[C---:B------:R-:W-:Y:S01]  /*7cb0*/  FMUL R46, R70.reuse, R53 ;  /* 0x00000035462e7220 */ /* 0x040fe20000400000 */
[--C-:B------:R-:W-:Y:S01]  /*7cc0*/  HADD2.F32 R119, -RZ, R120.reuse.H0_H0 ;  /* 0x20000078ff777230 */ /* 0x100fe20000004100 */
[----:B------:R-:W-:Y:S01]  /*7cd0*/  F2FP.SATFINITE.E4M3.F32.PACK_AB_MERGE_C R64, R5, R4, R76 ;  /* 0x000000040540723e */ /* 0x000fe2000480704c */
[C---:B------:R-:W-:Y:S01]  /*7ce0*/  FMUL R51, R70.reuse, R58 ;  /* 0x0000003a46337220 */ /* 0x040fe20000400000 */
[C---:B------:R-:W-:Y:S01]  /*7cf0*/  FMUL R53, R70.reuse, R60 ;  /* 0x0000003c46357220 */ /* 0x040fe20000400000 */
[C---:B------:R-:W-:Y:S01]  /*7d00*/  FFMA R43, R71.reuse, R115, R43 ;  /* 0x00000073472b7223 */ /* 0x040fe2000000002b */
[----:B------:R-:W-:Y:S02]  /*7d10*/  HADD2.F32 R120, -RZ, R120.H1_H1 ;  /* 0x30000078ff787230 */ /* 0x000fe40000004100 */
[C---:B------:R-:W-:Y:S01]  /*7d20*/  FMUL R47, R70.reuse, R54 ;  /* 0x00000036462f7220 */ /* 0x040fe20000400000 */
[C---:B------:R-:W-:Y:S01]  /*7d30*/  FMUL R58, R70.reuse, R65 ;  /* 0x00000041463a7220 */ /* 0x040fe20000400000 */
[----:B------:R-:W-:Y:S01]  /*7d40*/  FMUL R60, R70, R67 ;  /* 0x00000043463c7220 */ /* 0x000fe20000400000 */
[----:B------:R-:W-:Y:S01]  /*7d50*/  F2FP.SATFINITE.E4M3.F32.PACK_AB_MERGE_C R5, R20, R11, RZ ;  /* 0x0000000b1405723e */ /* 0x000fe200048070ff */
[----:B------:R-:W-:Y:S01]  /*7d60*/  FFMA R44, R71, R116, R44 ;  /* 0x00000074472c7223 */ /* 0x000fe2000000002c */
[C---:B------:R-:W-:Y:S01]  /*7d70*/  FMUL R48, R70.reuse, R55 ;  /* 0x0000003746307220 */ /* 0x040fe20000400000 */
[----:B------:R-:W-:Y:S01]  /*7d80*/  F2FP.SATFINITE.E4M3.F32.PACK_AB_MERGE_C R65, R9, R8, R129 ;  /* 0x000000080941723e */ /* 0x000fe20004807081 */
[----:B------:R-:W-:Y:S01]  /*7d90*/  FFMA R45, R71, R117, R45 ;  /* 0x00000075472d7223 */ /* 0x000fe2000000002d */
[----:B------:R-:W-:Y:S01]  /*7da0*/  F2FP.SATFINITE.E4M3.F32.PACK_AB_MERGE_C R67, R17, R16, R18 ;  /* 0x000000101143723e */ /* 0x000fe20004807012 */
[----:B------:R-:W-:Y:S01]  /*7db0*/  FMUL R49, R70, R56 ;  /* 0x0000003846317220 */ /* 0x000fe20000400000 */
[C---:B------:R-:W-:Y:S01]  /*7dc0*/  FFMA R46, R71.reuse, R118, R46 ;  /* 0x00000076472e7223 */ /* 0x040fe2000000002e */
[--C-:B------:R-:W-:Y:S02]  /*7dd0*/  HADD2.F32 R123, -RZ, R124.reuse.H0_H0 ;  /* 0x2000007cff7b7230 */ /* 0x100fe40000004100 */
[C---:B------:R-:W-:Y:S01]  /*7de0*/  FFMA R47, R71.reuse, R119, R47 ;  /* 0x00000077472f7223 */ /* 0x040fe2000000002f */
[----:B------:R1:W-:Y:S01]  /*7df0*/  STS.128 [R140+UR44+0x2400], R64 ;  /* 0x002400408c007988 */ /* 0x0003e20008000c2c */
[----:B------:R-:W-:Y:S01]  /*7e00*/  HADD2.F32 R124, -RZ, R124.H1_H1 ;  /* 0x3000007cff7c7230 */ /* 0x000fe20000004100 */
[----:B------:R-:W-:Y:S01]  /*7e10*/  F2FP.SATFINITE.E4M3.F32.PACK_AB_MERGE_C R5, R10, R7, R5 ;  /* 0x000000070a05723e */ /* 0x000fe20004807005 */
[C---:B------:R-:W-:Y:S01]  /*7e20*/  FFMA R48, R71.reuse, R120, R48 ;  /* 0x0000007847307223 */ /* 0x040fe20000000030 */
[----:B------:R-:W-:Y:S01]  /*7e30*/  F2FP.SATFINITE.E4M3.F32.PACK_AB_MERGE_C R7, R28, R27, RZ ;  /* 0x0000001b1c07723e */ /* 0x000fe200048070ff */
        /* <DEDUP_REMOVED lines=8> */
[----:B------:R-:W-:Y:S01]  /*7ec0*/  FMUL R56, R70, R63 ;  /* 0x0000003f46387220 */ /* 0x000fe20000400000 */
[----:B------:R-:W-:Y:S01]  /*7ed0*/  F2FP.SATFINITE.E4M3.F32.PACK_AB_MERGE_C R4, R2, R0, R3 ;  /* 0x000000000204723e */ /* 0x000fe20004807003 */
[C---:B------:R-:W-:Y:S01]  /*7ee0*/  FFMA R53, R71.reuse, R125, R53 ;  /* 0x0000007d47357223 */ /* 0x040fe20000000035 */
[----:B------:R-:W-:Y:S01]  /*7ef0*/  F2FP.SATFINITE.E4M3.F32.PACK_AB_MERGE_C R7, R26, R25, R7 ;  /* 0x000000191a07723e */ /* 0x000fe20004807007 */
[C---:B------:R-:W-:Y:S01]  /*7f00*/  FFMA R54, R71.reuse, R126, R54 ;  /* 0x0000007e47367223 */ /* 0x040fe20000000036 */
[C---:B------:R-:W-:Y:S01]  /*7f10*/  FFMA R55, R71.reuse, R127, R55 ;  /* 0x0000007f47377223 */ /* 0x040fe20000000037 */
[----:B------:R-:W-:Y:S01]  /*7f20*/  F2FP.SATFINITE.E4M3.F32.PACK_AB_MERGE_C R35, R36, R35, RZ ;  /* 0x000000232423723e */ /* 0x000fe200048070ff */
[C---:B------:R-:W-:Y:S01]  /*7f30*/  FFMA R56, R71.reuse, R128, R56 ;  /* 0x0000008047387223 */ /* 0x040fe20000000038 */
[----:B------:R1:W-:Y:S01]  /*7f40*/  STS.128 [R149+0x2010], R4 ;  /* 0x0020100495007388 */ /* 0x0003e20000000c00 */
[----:B------:R-:W-:Y:S01]  /*7f50*/  F2FP.SATFINITE.E4M3.F32.PACK_AB_MERGE_C R39, R40, R39, RZ ;  /* 0x000000272827723e */ /* 0x000fe200048070ff */
[C---:B------:R-:W-:Y:S01]  /*7f60*/  FFMA R57, R71.reuse, R72, R57 ;  /* 0x0000004847397223 */ /* 0x040fe20000000039 */
[----:B------:R-:W-:Y:S01]  /*7f70*/  F2FP.SATFINITE.E4M3.F32.PACK_AB_MERGE_C R43, R44, R43, RZ ;  /* 0x0000002b2c2b723e */ /* 0x000fe200048070ff */
[C---:B------:R-:W-:Y:S01]  /*7f80*/  FFMA R58, R71.reuse, R73, R58 ;  /* 0x00000049473a7223 */ /* 0x040fe2000000003a */
[C---:B------:R-:W-:Y:S01]  /*7f90*/  FFMA R59, R71.reuse, R74, R59 ;  /* 0x0000004a473b7223 */ /* 0x040fe2000000003b */
[----:B------:R-:W-:Y:S01]  /*7fa0*/  F2FP.SATFINITE.E4M3.F32.PACK_AB_MERGE_C R33, R34, R33, R35 ;  /* 0x000000212221723e */ /* 0x000fe20004807023 */
[----:B------:R-:W-:Y:S01]  /*7fb0*/  FFMA R60, R71, R75, R60 ;  /* 0x0000004b473c7223 */ /* 0x000fe2000000003c */
[----:B------:R-:W-:Y:S02]  /*7fc0*/  F2FP.SATFINITE.E4M3.F32.PACK_AB_MERGE_C R34, R38, R37, R39 ;  /* 0x000000252622723e */ /* 0x000fe40004807027 */
[----:B------:R-:W-:Y:S02]  /*7fd0*/  F2FP.SATFINITE.E4M3.F32.PACK_AB_MERGE_C R35, R42, R41, R43 ;  /* 0x000000292a23723e */ /* 0x000fe4000480702b */
[----:B------:R-:W-:Y:S02]  /*7fe0*/  F2FP.SATFINITE.E4M3.F32.PACK_AB_MERGE_C R51, R52, R51, RZ ;  /* 0x000000333433723e */ /* 0x000fe400048070ff */
[----:B------:R-:W-:Y:S01]  /*7ff0*/  F2FP.SATFINITE.E4M3.F32.PACK_AB_MERGE_C R48, R48, R47, RZ ;  /* 0x0000002f3030723e */ /* 0x000fe200048070ff */
[----:B------:R1:W-:Y:S01]  /*8000*/  STS.128 [R148+0x2020], R32 ;  /* 0x0020202094007388 */ /* 0x0003e20000000c00 */
[----:B------:R-:W-:Y:S02]  /*8010*/  F2FP.SATFINITE.E4M3.F32.PACK_AB_MERGE_C R55, R56, R55, RZ ;  /* 0x000000373837723e */ /* 0x000fe400048070ff */
[----:B------:R-:W-:Y:S02]  /*8020*/  F2FP.SATFINITE.E4M3.F32.PACK_AB_MERGE_C R59, R60, R59, RZ ;  /* 0x0000003b3c3b723e */ /* 0x000fe400048070ff */
[----:B------:R-:W-:Y:S02]  /*8030*/  F2FP.SATFINITE.E4M3.F32.PACK_AB_MERGE_C R49, R50, R49, R51 ;  /* 0x000000313231723e */ /* 0x000fe40004807033 */
[----:B------:R-:W-:Y:S02]  /*8040*/  F2FP.SATFINITE.E4M3.F32.PACK_AB_MERGE_C R48, R46, R45, R48 ;  /* 0x0000002d2e30723e */ /* 0x000fe40004807030 */
[----:B------:R-:W-:Y:S02]  /*8050*/  F2FP.SATFINITE.E4M3.F32.PACK_AB_MERGE_C R50, R54, R53, R55 ;  /* 0x000000353632723e */ /* 0x000fe40004807037 */
[----:B------:R-:W-:Y:S05]  /*8060*/  F2FP.SATFINITE.E4M3.F32.PACK_AB_MERGE_C R51, R58, R57, R59 ;  /* 0x000000393a33723e */ /* 0x000fea000480703b */
[----:B------:R1:W-:Y:S01]  /*8070*/  STS.128 [R147+0x2030], R48 ;  /* 0x0020303093007388 */ /* 0x0003e20000000c00 */
[----:B------:R-:W-:Y:S01]  /*8080*/  @!PT LDS RZ, [RZ] ;  /* 0x00000000fffff984 */ /* 0x000fe20000000800 */
[----:B------:R-:W-:Y:S01]  /*8090*/  @!PT LDS RZ, [RZ] ;  /* 0x00000000fffff984 */ /* 0x000fe20000000800 */
[----:B------:R-:W-:Y:S01]  /*80a0*/  @!PT LDS RZ, [RZ] ;  /* 0x00000000fffff984 */ /* 0x000fe20000000800 */
[----:B------:R-:W-:Y:S01]  /*80b0*/  @!PT LDS RZ, [RZ] ;  /* 0x00000000fffff984 */ /* 0x000fe20000000800 */
[----:B------:R3:W-:Y:S07]  /*80c0*/  MEMBAR.ALL.CTA ;  /* 0x0000000000007992 */ /* 0x0007ee0000008000 */
[----:B---3--:R-:W3:Y:S02]  /*80d0*/  FENCE.VIEW.ASYNC.S ;  /* 0x00000000000073c6 */ /* 0x008ee40000000000 */
[----:B---3--:R-:W-:Y:S06]  /*80e0*/  BAR.SYNC.DEFER_BLOCKING 0x1, 0x80 ;  /* 0x0042000000007b1d */ /* 0x008fec0000010000 */
[----:B------:R-:W-:Y:S05]  /*80f0*/  @P0 BRA `(.L_x_131) ;  /* 0x0000000000300947 */ /* 0x000fea0003800000 */
[----:B------:R-:W-:Y:S02]  /*8100*/  UIADD3 UR4, UPT, UPT, UR44, 0x2400, URZ ;  /* 0x000024002c047890 */ /* 0x000fe4000fffe0ff */
[----:B------:R-:W-:Y:S02]  /*8110*/  USHF.L.U32 UR9, UR45, 0x6, URZ ;  /* 0x000000062d097899 */ /* 0x000fe400080006ff */
[----:B------:R-:W-:Y:S02]  /*8120*/  USHF.L.U32 UR10, UR46, 0x7, URZ ;  /* 0x000000072e0a7899 */ /* 0x000fe400080006ff */
[----:B------:R-:W-:Y:S01]  /*8130*/  MOV R150, UR4 ;  /* 0x0000000400967c02 */ /* 0x000fe20008000f00 */
[----:B------:R-:W-:Y:S01]  /*8140*/  UIADD3 UR4, UP0, UPT, UR62, 0x680, URZ ;  /* 0x000006803e047890 */ /* 0x000fe2000ff1e0ff */
[----:B------:R-:W-:Y:S02]  /*8150*/  UMOV UR11, UR36 ;  /* 0x00000024000b7c82 */ /* 0x000fe40008000000 */
[----:B------:R-:W-:Y:S01]  /*8160*/  R2UR UR8, R150 ;  /* 0x00000000960872ca */ /* 0x000fe200000e0000 */
[----:B------:R-:W-:Y:S11]  /*8170*/  UIADD3.X UR5, UPT, UPT, URZ, UR63, URZ, UP0, !UPT ;  /* 0x0000003fff057290 */ /* 0x000ff600087fe4ff */
[----:B------:R-:W-:Y:S01]  /*8180*/  @!UPT UIADD3 URZ, UPT, UPT, URZ, URZ, URZ ;  /* 0x000000fffffff290 */ /* 0x000fe2000fffe0ff */
[----:B------:R3:W-:Y:S01]  /*8190*/  UTMASTG.3D [UR8], [UR4] ;  /* 0x00000008040073b5 */ /* 0x0007e20008010000 */
[----:B------:R0:W-:Y:S01]  /*81a0*/  UTMACMDFLUSH ;  /* 0x00000000000079b7 */ /* 0x0001e20000000000 */
[----:B---3--:R-:W-:Y:S04]  /*81b0*/  DEPBAR.LE SB0, 0x0 ;  /* 0x000080000000791a */ /* 0x008fe80000000000 */
.L_x_131:
[----:B------:R-:W-:Y:S05]  /*81c0*/  BSYNC.RECONVERGENT B0 ;  /* 0x0000000000007941 */ /* 0x000fea0003800200 */
.L_x_130:
[----:B------:R-:W-:Y:S01]  /*81d0*/  BAR.SYNC.DEFER_BLOCKING 0x1, 0x80 ;  /* 0x0042000000007b1d */ /* 0x000fe20000010000 */
[----:B------:R-:W-:Y:S01]  /*81e0*/  ISETP.NE.AND P0, PT, R143, 0x2, PT ;  /* 0x000000028f00780c */ /* 0x000fe20003f05270 */
[----:B------:R-:W-:Y:S01]  /*81f0*/  UISETP.NE.AND UP0, UPT, UR47, URZ, UPT ;  /* 0x000000ff2f00728c */ /* 0x000fe2000bf05270 */
[----:B------:R-:W-:Y:S01]  /*8200*/  ISETP.NE.AND P1, PT, R68, 0x4, PT ;  /* 0x000000044400780c */ /* 0x000fe20003f25270 */
[----:B------:R-:W-:Y:S01]  /*8210*/  UIADD3 UR45, UPT, UPT, UR37, UR55, URZ ;  /* 0x00000037252d7290 */ /* 0x000fe2000fffe0ff */
[----:B------:R-:W-:Y:S01]  /*8220*/  SEL R2, RZ, 0x1, P0 ;  /* 0x00000001ff027807 */ /* 0x000fe20000000000 */
[----:B------:R-:W-:Y:S01]  /*8230*/  UIADD3 UR46, UPT, UPT, UR38, UR58, URZ ;  /* 0x0000003a262e7290 */ /* 0x000fe2000fffe0ff */
[----:B------:R-:W-:Y:S02]  /*8240*/  SEL R0, RZ, 0x1, P1 ;  /* 0x00000001ff007807 */ /* 0x000fe40000800000 */
[----:B------:R-:W-:Y:S02]  /*8250*/  LOP3.LUT R145, R145, R2, RZ, 0x3c, !PT ;  /* 0x0000000291917212 */ /* 0x000fe400078e3cff */
[----:B------:R-:W-:Y:S02]  /*8260*/  LOP3.LUT R146, R146, R0, RZ, 0x3c, !PT ;  /* 0x0000000092927212 */ /* 0x000fe400078e3cff */
[----:B------:R-:W-:Y:S02]  /*8270*/  SEL R143, R143, RZ, P0 ;  /* 0x000000ff8f8f7207 */ /* 0x000fe40000000000 */
[----:B------:R-:W-:Y:S01]  /*8280*/  SEL R68, R68, RZ, P1 ;  /* 0x000000ff44447207 */ /* 0x000fe20000800000 */
[----:B------:R-:W-:Y:S01]  /*8290*/  UMOV UR36, UR54 ;  /* 0x0000003600247c82 */ /* 0x000fe20008000000 */
[----:B------:R-:W-:Y:S05]  /*82a0*/  BRA.U UP0, `(.L_x_132) ;  /* 0xffffffdd00187547 */ /* 0x000fea000b83ffff */
[----:B------:R-:W-:Y:S05]  /*82b0*/  EXIT ;  /* 0x000000000000794d */ /* 0x000fea0003800000 */
.L_x_25:
[----:B-1----:R1:W2:Y:S02]  /*82c0*/  SYNCS.PHASECHK.TRANS64.TRYWAIT P0, [R0+URZ+0x2b0], R2 ;  /* 0x0002b002000075a7 */ /* 0x0022a400080011ff */
[----:B--2---:R-:W-:Y:S05]  /*82d0*/  @!P0 NANOSLEEP.SYNCS 0x989680 ;  /* 0x009896800000895d */ /* 0x004fea0003900000 */
[----:B------:R-:W2:Y:S02]  /*82e0*/  @!P0 SYNCS.PHASECHK.TRANS64 P0, [R0+URZ+0x2b0], R2 ;  /* 0x0002b002000085a7 */ /* 0x000ea400080010ff */
[----:B--2---:R-:W-:Y:S05]  /*82f0*/  @!P0 BRA `(.L_x_25) ;  /* 0xfffffffc00f08947 */ /* 0x004fea000383ffff */
[----:B------:R-:W-:Y:S05]  /*8300*/  BRA `(.L_x_133) ;  /* 0xffffff98003c7947 */ /* 0x000fea000383ffff */
.L_x_28:
[----:B-1----:R-:W-:-:S07]  /*8310*/  MOV R0, UR33 ;  /* 0x0000002100007c02 */ /* 0x002fce0008000f00 */
.L_x_134:
[----:B-1----:R1:W2:Y:S02]  /*8320*/  SYNCS.PHASECHK.TRANS64.TRYWAIT P0, [R0+URZ+0x110], R3 ;  /* 0x00011003000075a7 */ /* 0x0022a400080011ff */
[----:B--2---:R-:W-:Y:S05]  /*8330*/  @!P0 NANOSLEEP.SYNCS 0x989680 ;  /* 0x009896800000895d */ /* 0x004fea0003900000 */
[----:B------:R-:W2:Y:S02]  /*8340*/  @!P0 SYNCS.PHASECHK.TRANS64 P0, [R0+URZ+0x110], R3 ;  /* 0x00011003000085a7 */ /* 0x000ea400080010ff */
[----:B--2---:R-:W-:Y:S05]  /*8350*/  @!P0 BRA `(.L_x_134) ;  /* 0xfffffffc00f08947 */ /* 0x004fea000383ffff */
[----:B------:R-:W-:Y:S05]  /*8360*/  BRA `(.L_x_27) ;  /* 0xffffff98007c7947 */ /* 0x000fea000383ffff */
.L_x_35:
[----:B-1----:R-:W-:-:S07]  /*8370*/  MOV R0, UR17 ;  /* 0x0000001100007c02 */ /* 0x002fce0008000f00 */
.L_x_135:
[----:B-1----:R1:W2:Y:S02]  /*8380*/  SYNCS.PHASECHK.TRANS64.TRYWAIT P0, [R0+URZ+0x110], R3 ;  /* 0x00011003000075a7 */ /* 0x0022a400080011ff */
[----:B--2---:R-:W-:Y:S05]  /*8390*/  @!P0 NANOSLEEP.SYNCS 0x989680 ;  /* 0x009896800000895d */ /* 0x004fea0003900000 */
[----:B------:R-:W2:Y:S02]  /*83a0*/  @!P0 SYNCS.PHASECHK.TRANS64 P0, [R0+URZ+0x110], R3 ;  /* 0x00011003000085a7 */ /* 0x000ea400080010ff */
[----:B--2---:R-:W-:Y:S05]  /*83b0*/  @!P0 BRA `(.L_x_135) ;  /* 0xfffffffc00f08947 */ /* 0x004fea000383ffff */
[----:B------:R-:W-:Y:S05]  /*83c0*/  BRA `(.L_x_34) ;  /* 0xffffff9c00387947 */ /* 0x000fea000383ffff */
.L_x_40:
[----:B-1----:R1:W2:Y:S02]  /*83d0*/  SYNCS.PHASECHK.TRANS64.TRYWAIT P0, [R3+URZ+0x240], R0 ;  /* 0x00024000030075a7 */ /* 0x0022a400080011ff */
[----:B--2---:R-:W-:Y:S05]  /*83e0*/  @!P0 NANOSLEEP.SYNCS 0x989680 ;  /* 0x009896800000895d */ /* 0x004fea0003900000 */
[----:B------:R-:W2:Y:S02]  /*83f0*/  @!P0 SYNCS.PHASECHK.TRANS64 P0, [R3+URZ+0x240], R0 ;  /* 0x00024000030085a7 */ /* 0x000ea400080010ff */
[----:B--2---:R-:W-:Y:S05]  /*8400*/  @!P0 BRA `(.L_x_40) ;  /* 0xfffffffc00f08947 */ /* 0x004fea000383ffff */
[----:B------:R-:W-:Y:S05]  /*8410*/  BRA `(.L_x_136) ;  /* 0xffffff9c00d87947 */ /* 0x000fea000383ffff */
.L_x_44:
[----:B------:R-:W-:-:S07]  /*8420*/  MOV R0, UR4 ;  /* 0x0000000400007c02 */ /* 0x000fce0008000f00 */
.L_x_137:
[----:B-1----:R1:W2:Y:S02]  /*8430*/  SYNCS.PHASECHK.TRANS64.TRYWAIT P0, [R0+URZ], R2 ;  /* 0x00000002000075a7 */ /* 0x0022a400080011ff */
[----:B--2---:R-:W-:Y:S05]  /*8440*/  @!P0 NANOSLEEP.SYNCS 0x989680 ;  /* 0x009896800000895d */ /* 0x004fea0003900000 */
[----:B------:R-:W2:Y:S02]  /*8450*/  @!P0 SYNCS.PHASECHK.TRANS64 P0, [R0+URZ], R2 ;  /* 0x00000002000085a7 */ /* 0x000ea400080010ff */
[----:B--2---:R-:W-:Y:S05]  /*8460*/  @!P0 BRA `(.L_x_137) ;  /* 0xfffffffc00f08947 */ /* 0x004fea000383ffff */
[----:B------:R-:W-:Y:S05]  /*8470*/  BRA `(.L_x_138) ;  /* 0xffffffa4007c7947 */ /* 0x000fea000383ffff */
.L_x_45:
[----:B------:R-:W-:-:S07]  /*8480*/  MOV R0, UR5 ;  /* 0x0000000500007c02 */ /* 0x000fce0008000f00 */
.L_x_139:
[----:B-1----:R1:W2:Y:S02]  /*8490*/  SYNCS.PHASECHK.TRANS64.TRYWAIT P0, [R0+URZ], R3 ;  /* 0x00000003000075a7 */ /* 0x0022a400080011ff */
[----:B--2---:R-:W-:Y:S05]  /*84a0*/  @!P0 NANOSLEEP.SYNCS 0x989680 ;  /* 0x009896800000895d */ /* 0x004fea0003900000 */
[----:B------:R-:W2:Y:S02]  /*84b0*/  @!P0 SYNCS.PHASECHK.TRANS64 P0, [R0+URZ], R3 ;  /* 0x00000003000085a7 */ /* 0x000ea400080010ff */
[----:B--2---:R-:W-:Y:S05]  /*84c0*/  @!P0 BRA `(.L_x_139) ;  /* 0xfffffffc00f08947 */ /* 0x004fea000383ffff */
[----:B------:R-:W-:Y:S05]  /*84d0*/  BRA `(.L_x_140) ;  /* 0xffffffa400887947 */ /* 0x000fea000383ffff */
.L_x_46:
[----:B------:R-:W-:-:S07]  /*84e0*/  MOV R0, UR5 ;  /* 0x0000000500007c02 */ /* 0x000fce0008000f00 */
.L_x_141:
[----:B-1----:R1:W2:Y:S02]  /*84f0*/  SYNCS.PHASECHK.TRANS64.TRYWAIT P0, [R0+URZ], R3 ;  /* 0x00000003000075a7 */ /* 0x0022a400080011ff */
[----:B--2---:R-:W-:Y:S05]  /*8500*/  @!P0 NANOSLEEP.SYNCS 0x989680 ;  /* 0x009896800000895d */ /* 0x004fea0003900000 */
[----:B------:R-:W2:Y:S02]  /*8510*/  @!P0 SYNCS.PHASECHK.TRANS64 P0, [R0+URZ], R3 ;  /* 0x00000003000085a7 */ /* 0x000ea400080010ff */
[----:B--2---:R-:W-:Y:S05]  /*8520*/  @!P0 BRA `(.L_x_141) ;  /* 0xfffffffc00f08947 */ /* 0x004fea000383ffff */
[----:B------:R-:W-:Y:S05]  /*8530*/  BRA `(.L_x_142) ;  /* 0xffffffa400947947 */ /* 0x000fea000383ffff */
.L_x_47:
[----:B------:R-:W-:-:S07]  /*8540*/  MOV R0, UR5 ;  /* 0x0000000500007c02 */ /* 0x000fce0008000f00 */
.L_x_143:
[----:B-1----:R1:W2:Y:S02]  /*8550*/  SYNCS.PHASECHK.TRANS64.TRYWAIT P0, [R0+URZ], R3 ;  /* 0x00000003000075a7 */ /* 0x0022a400080011ff */
[----:B--2---:R-:W-:Y:S05]  /*8560*/  @!P0 NANOSLEEP.SYNCS 0x989680 ;  /* 0x009896800000895d */ /* 0x004fea0003900000 */
[----:B------:R-:W2:Y:S02]  /*8570*/  @!P0 SYNCS.PHASECHK.TRANS64 P0, [R0+URZ], R3 ;  /* 0x00000003000085a7 */ /* 0x000ea400080010ff */
[----:B--2---:R-:W-:Y:S05]  /*8580*/  @!P0 BRA `(.L_x_143) ;  /* 0xfffffffc00f08947 */ /* 0x004fea000383ffff */
[----:B------:R-:W-:Y:S05]  /*8590*/  BRA `(.L_x_144) ;  /* 0xffffffa400a07947 */ /* 0x000fea000383ffff */
.L_x_48:
[----:B------:R-:W-:-:S07]  /*85a0*/  MOV R0, UR5 ;  /* 0x0000000500007c02 */ /* 0x000fce0008000f00 */
.L_x_145:
[----:B-1----:R1:W2:Y:S02]  /*85b0*/  SYNCS.PHASECHK.TRANS64.TRYWAIT P0, [R0+URZ], R3 ;  /* 0x00000003000075a7 */ /* 0x0022a400080011ff */
[----:B--2---:R-:W-:Y:S05]  /*85c0*/  @!P0 NANOSLEEP.SYNCS 0x989680 ;  /* 0x009896800000895d */ /* 0x004fea0003900000 */
[----:B------:R-:W2:Y:S02]  /*85d0*/  @!P0 SYNCS.PHASECHK.TRANS64 P0, [R0+URZ], R3 ;  /* 0x00000003000085a7 */ /* 0x000ea400080010ff */
[----:B--2---:R-:W-:Y:S05]  /*85e0*/  @!P0 BRA `(.L_x_145) ;  /* 0xfffffffc00f08947 */ /* 0x004fea000383ffff */
[----:B------:R-:W-:Y:S05]  /*85f0*/  BRA `(.L_x_146) ;  /* 0xffffffa400ac7947 */ /* 0x000fea000383ffff */
.L_x_49:
[----:B------:R-:W-:-:S07]  /*8600*/  MOV R0, UR5 ;  /* 0x0000000500007c02 */ /* 0x000fce0008000f00 */
.L_x_147:
[----:B-1----:R1:W2:Y:S02]  /*8610*/  SYNCS.PHASECHK.TRANS64.TRYWAIT P0, [R0+URZ], R3 ;  /* 0x00000003000075a7 */ /* 0x0022a400080011ff */
[----:B--2---:R-:W-:Y:S05]  /*8620*/  @!P0 NANOSLEEP.SYNCS 0x989680 ;  /* 0x009896800000895d */ /* 0x004fea0003900000 */
[----:B------:R-:W2:Y:S02]  /*8630*/  @!P0 SYNCS.PHASECHK.TRANS64 P0, [R0+URZ], R3 ;  /* 0x00000003000085a7 */ /* 0x000ea400080010ff */
[----:B--2---:R-:W-:Y:S05]  /*8640*/  @!P0 BRA `(.L_x_147) ;  /* 0xfffffffc00f08947 */ /* 0x004fea000383ffff */
[----:B------:R-:W-:Y:S05]  /*8650*/  BRA `(.L_x_148) ;  /* 0xffffffa400b87947 */ /* 0x000fea000383ffff */
.L_x_50:
[----:B------:R-:W-:-:S07]  /*8660*/  MOV R0, UR5 ;  /* 0x0000000500007c02 */ /* 0x000fce0008000f00 */
.L_x_149:
[----:B-1----:R1:W2:Y:S02]  /*8670*/  SYNCS.PHASECHK.TRANS64.TRYWAIT P0, [R0+URZ], R3 ;  /* 0x00000003000075a7 */ /* 0x0022a400080011ff */
[----:B--2---:R-:W-:Y:S05]  /*8680*/  @!P0 NANOSLEEP.SYNCS 0x989680 ;  /* 0x009896800000895d */ /* 0x004fea0003900000 */
[----:B------:R-:W2:Y:S02]  /*8690*/  @!P0 SYNCS.PHASECHK.TRANS64 P0, [R0+URZ], R3 ;  /* 0x00000003000085a7 */ /* 0x000ea400080010ff */
[----:B--2---:R-:W-:Y:S05]  /*86a0*/  @!P0 BRA `(.L_x_149) ;  /* 0xfffffffc00f08947 */ /* 0x004fea000383ffff */
[----:B------:R-:W-:Y:S05]  /*86b0*/  BRA `(.L_x_150) ;  /* 0xffffffa400c47947 */ /* 0x000fea000383ffff */
.L_x_51:
[----:B------:R-:W-:-:S07]  /*86c0*/  MOV R0, UR5 ;  /* 0x0000000500007c02 */ /* 0x000fce0008000f00 */
.L_x_151:
[----:B-1----:R1:W2:Y:S02]  /*86d0*/  SYNCS.PHASECHK.TRANS64.TRYWAIT P0, [R0+URZ], R3 ;  /* 0x00000003000075a7 */ /* 0x0022a400080011ff */
[----:B--2---:R-:W-:Y:S05]  /*86e0*/  @!P0 NANOSLEEP.SYNCS 0x989680 ;  /* 0x009896800000895d */ /* 0x004fea0003900000 */
[----:B------:R-:W2:Y:S02]  /*86f0*/  @!P0 SYNCS.PHASECHK.TRANS64 P0, [R0+URZ], R3 ;  /* 0x00000003000085a7 */ /* 0x000ea400080010ff */
[----:B--2---:R-:W-:Y:S05]  /*8700*/  @!P0 BRA `(.L_x_151) ;  /* 0xfffffffc00f08947 */ /* 0x004fea000383ffff */
[----:B------:R-:W-:Y:S05]  /*8710*/  BRA `(.L_x_152) ;  /* 0xffffffa400d07947 */ /* 0x000fea000383ffff */
.L_x_52:
[----:B------:R-:W-:-:S07]  /*8720*/  MOV R0, UR5 ;  /* 0x0000000500007c02 */ /* 0x000fce0008000f00 */
.L_x_153:
[----:B-1----:R1:W2:Y:S02]  /*8730*/  SYNCS.PHASECHK.TRANS64.TRYWAIT P0, [R0+URZ], R3 ;  /* 0x00000003000075a7 */ /* 0x0022a400080011ff */
[----:B--2---:R-:W-:Y:S05]  /*8740*/  @!P0 NANOSLEEP.SYNCS 0x989680 ;  /* 0x009896800000895d */ /* 0x004fea0003900000 */
[----:B------:R-:W2:Y:S02]  /*8750*/  @!P0 SYNCS.PHASECHK.TRANS64 P0, [R0+URZ], R3 ;  /* 0x00000003000085a7 */ /* 0x000ea400080010ff */
[----:B--2---:R-:W-:Y:S05]  /*8760*/  @!P0 BRA `(.L_x_153) ;  /* 0xfffffffc00f08947 */ /* 0x004fea000383ffff */
[----:B------:R-:W-:Y:S05]  /*8770*/  BRA `(.L_x_154) ;  /* 0xffffffa400dc7947 */ /* 0x000fea000383ffff */
.L_x_53:
[----:B------:R-:W-:-:S07]  /*8780*/  MOV R0, UR5 ;  /* 0x0000000500007c02 */ /* 0x000fce0008000f00 */
.L_x_155:
[----:B-1----:R1:W2:Y:S02]  /*8790*/  SYNCS.PHASECHK.TRANS64.TRYWAIT P0, [R0+URZ], R3 ;  /* 0x00000003000075a7 */ /* 0x0022a400080011ff */
[----:B--2---:R-:W-:Y:S05]  /*87a0*/  @!P0 NANOSLEEP.SYNCS 0x989680 ;  /* 0x009896800000895d */ /* 0x004fea0003900000 */
[----:B------:R-:W2:Y:S02]  /*87b0*/  @!P0 SYNCS.PHASECHK.TRANS64 P0, [R0+URZ], R3 ;  /* 0x00000003000085a7 */ /* 0x000ea400080010ff */
[----:B--2---:R-:W-:Y:S05]  /*87c0*/  @!P0 BRA `(.L_x_155) ;  /* 0xfffffffc00f08947 */ /* 0x004fea000383ffff */
[----:B------:R-:W-:Y:S05]  /*87d0*/  BRA `(.L_x_156) ;  /* 0xffffffa400e87947 */ /* 0x000fea000383ffff */
.L_x_54:
[----:B------:R-:W-:-:S07]  /*87e0*/  MOV R0, UR5 ;  /* 0x0000000500007c02 */ /* 0x000fce0008000f00 */
.L_x_157:
[----:B-1----:R1:W2:Y:S02]  /*87f0*/  SYNCS.PHASECHK.TRANS64.TRYWAIT P0, [R0+URZ], R3 ;  /* 0x00000003000075a7 */ /* 0x0022a400080011ff */
[----:B--2---:R-:W-:Y:S05]  /*8800*/  @!P0 NANOSLEEP.SYNCS 0x989680 ;  /* 0x009896800000895d */ /* 0x004fea0003900000 */
[----:B------:R-:W2:Y:S02]  /*8810*/  @!P0 SYNCS.PHASECHK.TRANS64 P0, [R0+URZ], R3 ;  /* 0x00000003000085a7 */ /* 0x000ea400080010ff */
[----:B--2---:R-:W-:Y:S05]  /*8820*/  @!P0 BRA `(.L_x_157) ;  /* 0xfffffffc00f08947 */ /* 0x004fea000383ffff */
[----:B------:R-:W-:Y:S05]  /*8830*/  BRA `(.L_x_158) ;  /* 0xffffffa400f47947 */ /* 0x000fea000383ffff */
.L_x_55:
[----:B------:R-:W-:-:S07]  /*8840*/  MOV R0, UR5 ;  /* 0x0000000500007c02 */ /* 0x000fce0008000f00 */
.L_x_159:
[----:B-1----:R1:W2:Y:S02]  /*8850*/  SYNCS.PHASECHK.TRANS64.TRYWAIT P0, [R0+URZ], R3 ;  /* 0x00000003000075a7 */ /* 0x0022a400080011ff */
[----:B--2---:R-:W-:Y:S05]  /*8860*/  @!P0 NANOSLEEP.SYNCS 0x989680 ;  /* 0x009896800000895d */ /* 0x004fea0003900000 */
[----:B------:R-:W2:Y:S02]  /*8870*/  @!P0 SYNCS.PHASECHK.TRANS64 P0, [R0+URZ], R3 ;  /* 0x00000003000085a7 */ /* 0x000ea400080010ff */
[----:B--2---:R-:W-:Y:S05]  /*8880*/  @!P0 BRA `(.L_x_159) ;  /* 0xfffffffc00f08947 */ /* 0x004fea000383ffff */
[----:B------:R-:W-:Y:S05]  /*8890*/  BRA `(.L_x_160) ;  /* 0xffffffa800007947 */ /* 0x000fea000383ffff */
.L_x_56:
[----:B------:R-:W-:-:S07]  /*88a0*/  MOV R0, UR5 ;  /* 0x0000000500007c02 */ /* 0x000fce0008000f00 */
.L_x_161:
[----:B-1----:R1:W2:Y:S02]  /*88b0*/  SYNCS.PHASECHK.TRANS64.TRYWAIT P0, [R0+URZ], R3 ;  /* 0x00000003000075a7 */ /* 0x0022a400080011ff */
[----:B--2---:R-:W-:Y:S05]  /*88c0*/  @!P0 NANOSLEEP.SYNCS 0x989680 ;  /* 0x009896800000895d */ /* 0x004fea0003900000 */
[----:B------:R-:W2:Y:S02]  /*88d0*/  @!P0 SYNCS.PHASECHK.TRANS64 P0, [R0+URZ], R3 ;  /* 0x00000003000085a7 */ /* 0x000ea400080010ff */
[----:B--2---:R-:W-:Y:S05]  /*88e0*/  @!P0 BRA `(.L_x_161) ;  /* 0xfffffffc00f08947 */ /* 0x004fea000383ffff */
[----:B------:R-:W-:Y:S05]  /*88f0*/  BRA `(.L_x_162) ;  /* 0xffffffa8000c7947 */ /* 0x000fea000383ffff */
.L_x_57:
[----:B------:R-:W-:-:S07]  /*8900*/  MOV R0, UR5 ;  /* 0x0000000500007c02 */ /* 0x000fce0008000f00 */
.L_x_163:
[----:B-1----:R1:W2:Y:S02]  /*8910*/  SYNCS.PHASECHK.TRANS64.TRYWAIT P0, [R0+URZ], R3 ;  /* 0x00000003000075a7 */ /* 0x0022a400080011ff */
[----:B--2---:R-:W-:Y:S05]  /*8920*/  @!P0 NANOSLEEP.SYNCS 0x989680 ;  /* 0x009896800000895d */ /* 0x004fea0003900000 */
[----:B------:R-:W2:Y:S02]  /*8930*/  @!P0 SYNCS.PHASECHK.TRANS64 P0, [R0+URZ], R3 ;  /* 0x00000003000085a7 */ /* 0x000ea400080010ff */
[----:B--2---:R-:W-:Y:S05]  /*8940*/  @!P0 BRA `(.L_x_163) ;  /* 0xfffffffc00f08947 */ /* 0x004fea000383ffff */
[----:B------:R-:W-:Y:S05]  /*8950*/  BRA `(.L_x_164) ;  /* 0xffffffa800187947 */ /* 0x000fea000383ffff */
.L_x_58:
[----:B------:R-:W-:-:S07]  /*8960*/  MOV R0, UR5 ;  /* 0x0000000500007c02 */ /* 0x000fce0008000f00 */
.L_x_165:
[----:B-1----:R1:W2:Y:S02]  /*8970*/  SYNCS.PHASECHK.TRANS64.TRYWAIT P0, [R0+URZ], R3 ;  /* 0x00000003000075a7 */ /* 0x0022a400080011ff */
[----:B--2---:R-:W-:Y:S05]  /*8980*/  @!P0 NANOSLEEP.SYNCS 0x989680 ;  /* 0x009896800000895d */ /* 0x004fea0003900000 */
[----:B------:R-:W2:Y:S02]  /*8990*/  @!P0 SYNCS.PHASECHK.TRANS64 P0, [R0+URZ], R3 ;  /* 0x00000003000085a7 */ /* 0x000ea400080010ff */
[----:B--2---:R-:W-:Y:S05]  /*89a0*/  @!P0 BRA `(.L_x_165) ;  /* 0xfffffffc00f08947 */ /* 0x004fea000383ffff */
[----:B------:R-:W-:Y:S05]  /*89b0*/  BRA `(.L_x_166) ;  /* 0xffffffa800247947 */ /* 0x000fea000383ffff */
.L_x_59:
[----:B------:R-:W-:-:S07]  /*89c0*/  MOV R0, UR5 ;  /* 0x0000000500007c02 */ /* 0x000fce0008000f00 */
.L_x_167:
[----:B-1----:R1:W2:Y:S02]  /*89d0*/  SYNCS.PHASECHK.TRANS64.TRYWAIT P0, [R0+URZ], R3 ;  /* 0x00000003000075a7 */ /* 0x0022a400080011ff */
[----:B--2---:R-:W-:Y:S05]  /*89e0*/  @!P0 NANOSLEEP.SYNCS 0x989680 ;  /* 0x009896800000895d */ /* 0x004fea0003900000 */
[----:B------:R-:W2:Y:S02]  /*89f0*/  @!P0 SYNCS.PHASECHK.TRANS64 P0, [R0+URZ], R3 ;  /* 0x00000003000085a7 */ /* 0x000ea400080010ff */
[----:B--2---:R-:W-:Y:S05]  /*8a00*/  @!P0 BRA `(.L_x_167) ;  /* 0xfffffffc00f08947 */ /* 0x004fea000383ffff */
[----:B------:R-:W-:Y:S05]  /*8a10*/  BRA `(.L_x_168) ;  /* 0xffffffa800307947 */ /* 0x000fea000383ffff */
.L_x_60:
[----:B------:R-:W-:-:S07]  /*8a20*/  MOV R0, UR5 ;  /* 0x0000000500007c02 */ /* 0x000fce0008000f00 */
.L_x_169:
[----:B-1----:R1:W2:Y:S02]  /*8a30*/  SYNCS.PHASECHK.TRANS64.TRYWAIT P0, [R0+URZ], R3 ;  /* 0x00000003000075a7 */ /* 0x0022a400080011ff */
[----:B--2---:R-:W-:Y:S05]  /*8a40*/  @!P0 NANOSLEEP.SYNCS 0x989680 ;  /* 0x009896800000895d */ /* 0x004fea0003900000 */
[----:B------:R-:W2:Y:S02]  /*8a50*/  @!P0 SYNCS.PHASECHK.TRANS64 P0, [R0+URZ], R3 ;  /* 0x00000003000085a7 */ /* 0x000ea400080010ff */
[----:B--2---:R-:W-:Y:S05]  /*8a60*/  @!P0 BRA `(.L_x_169) ;  /* 0xfffffffc00f08947 */ /* 0x004fea000383ffff */
[----:B------:R-:W-:Y:S05]  /*8a70*/  BRA `(.L_x_170) ;  /* 0xffffffa8003c7947 */ /* 0x000fea000383ffff */
.L_x_61:
[----:B------:R-:W-:-:S07]  /*8a80*/  MOV R0, UR5 ;  /* 0x0000000500007c02 */ /* 0x000fce0008000f00 */
.L_x_171:
[----:B-1----:R1:W2:Y:S02]  /*8a90*/  SYNCS.PHASECHK.TRANS64.TRYWAIT P0, [R0+URZ], R3 ;  /* 0x00000003000075a7 */ /* 0x0022a400080011ff */
[----:B--2---:R-:W-:Y:S05]  /*8aa0*/  @!P0 NANOSLEEP.SYNCS 0x989680 ;  /* 0x009896800000895d */ /* 0x004fea0003900000 */
[----:B------:R-:W2:Y:S02]  /*8ab0*/  @!P0 SYNCS.PHASECHK.TRANS64 P0, [R0+URZ], R3 ;  /* 0x00000003000085a7 */ /* 0x000ea400080010ff */
[----:B--2---:R-:W-:Y:S05]  /*8ac0*/  @!P0 BRA `(.L_x_171) ;  /* 0xfffffffc00f08947 */ /* 0x004fea000383ffff */
[----:B------:R-:W-:Y:S05]  /*8ad0*/  BRA `(.L_x_172) ;  /* 0xffffffa800487947 */ /* 0x000fea000383ffff */
.L_x_62:
[----:B------:R-:W-:-:S07]  /*8ae0*/  MOV R0, UR5 ;  /* 0x0000000500007c02 */ /* 0x000fce0008000f00 */
.L_x_173:
[----:B-1----:R1:W2:Y:S02]  /*8af0*/  SYNCS.PHASECHK.TRANS64.TRYWAIT P0, [R0+URZ], R3 ;  /* 0x00000003000075a7 */ /* 0x0022a400080011ff */
[----:B--2---:R-:W-:Y:S05]  /*8b00*/  @!P0 NANOSLEEP.SYNCS 0x989680 ;  /* 0x009896800000895d */ /* 0x004fea0003900000 */
[----:B------:R-:W2:Y:S02]  /*8b10*/  @!P0 SYNCS.PHASECHK.TRANS64 P0, [R0+URZ], R3 ;  /* 0x00000003000085a7 */ /* 0x000ea400080010ff */
[----:B--2---:R-:W-:Y:S05]  /*8b20*/  @!P0 BRA `(.L_x_173) ;  /* 0xfffffffc00f08947 */ /* 0x004fea000383ffff */
[----:B------:R-:W-:Y:S05]  /*8b30*/  BRA `(.L_x_174) ;  /* 0xffffffa800547947 */ /* 0x000fea000383ffff */
.L_x_63:
[----:B------:R-:W-:-:S07]  /*8b40*/  MOV R0, UR5 ;  /* 0x0000000500007c02 */ /* 0x000fce0008000f00 */
.L_x_175:
[----:B-1----:R1:W2:Y:S02]  /*8b50*/  SYNCS.PHASECHK.TRANS64.TRYWAIT P0, [R0+URZ], R3 ;  /* 0x00000003000075a7 */ /* 0x0022a400080011ff */
[----:B--2---:R-:W-:Y:S05]  /*8b60*/  @!P0 NANOSLEEP.SYNCS 0x989680 ;  /* 0x009896800000895d */ /* 0x004fea0003900000 */
[----:B------:R-:W2:Y:S02]  /*8b70*/  @!P0 SYNCS.PHASECHK.TRANS64 P0, [R0+URZ], R3 ;  /* 0x00000003000085a7 */ /* 0x000ea400080010ff */
[----:B--2---:R-:W-:Y:S05]  /*8b80*/  @!P0 BRA `(.L_x_175) ;  /* 0xfffffffc00f08947 */ /* 0x004fea000383ffff */
[----:B------:R-:W-:Y:S05]  /*8b90*/  BRA `(.L_x_176) ;  /* 0xffffffa800607947 */ /* 0x000fea000383ffff */
.L_x_64:
[----:B------:R-:W-:-:S07]  /*8ba0*/  MOV R0, UR5 ;  /* 0x0000000500007c02 */ /* 0x000fce0008000f00 */
.L_x_177:
[----:B-1----:R1:W2:Y:S02]  /*8bb0*/  SYNCS.PHASECHK.TRANS64.TRYWAIT P0, [R0+URZ], R3 ;  /* 0x00000003000075a7 */ /* 0x0022a400080011ff */
[----:B--2---:R-:W-:Y:S05]  /*8bc0*/  @!P0 NANOSLEEP.SYNCS 0x989680 ;  /* 0x009896800000895d */ /* 0x004fea0003900000 */
[----:B------:R-:W2:Y:S02]  /*8bd0*/  @!P0 SYNCS.PHASECHK.TRANS64 P0, [R0+URZ], R3 ;  /* 0x00000003000085a7 */ /* 0x000ea400080010ff */
[----:B--2---:R-:W-:Y:S05]  /*8be0*/  @!P0 BRA `(.L_x_177) ;  /* 0xfffffffc00f08947 */ /* 0x004fea000383ffff */
[----:B------:R-:W-:Y:S05]  /*8bf0*/  BRA `(.L_x_178) ;  /* 0xffffffa8006c7947 */ /* 0x000fea000383ffff */
.L_x_65:
[----:B------:R-:W-:-:S07]  /*8c00*/  MOV R0, UR5 ;  /* 0x0000000500007c02 */ /* 0x000fce0008000f00 */
.L_x_179:
[----:B-1----:R1:W2:Y:S02]  /*8c10*/  SYNCS.PHASECHK.TRANS64.TRYWAIT P0, [R0+URZ], R3 ;  /* 0x00000003000075a7 */ /* 0x0022a400080011ff */
[----:B--2---:R-:W-:Y:S05]  /*8c20*/  @!P0 NANOSLEEP.SYNCS 0x989680 ;  /* 0x009896800000895d */ /* 0x004fea0003900000 */
[----:B------:R-:W2:Y:S02]  /*8c30*/  @!P0 SYNCS.PHASECHK.TRANS64 P0, [R0+URZ], R3 ;  /* 0x00000003000085a7 */ /* 0x000ea400080010ff */
[----:B--2---:R-:W-:Y:S05]  /*8c40*/  @!P0 BRA `(.L_x_179) ;  /* 0xfffffffc00f08947 */ /* 0x004fea000383ffff */
[----:B------:R-:W-:Y:S05]  /*8c50*/  BRA `(.L_x_180) ;  /* 0xffffffa800787947 */ /* 0x000fea000383ffff */
.L_x_66:
[----:B------:R-:W-:-:S07]  /*8c60*/  MOV R0, UR5 ;  /* 0x0000000500007c02 */ /* 0x000fce0008000f00 */
.L_x_181:
[----:B-1----:R1:W2:Y:S02]  /*8c70*/  SYNCS.PHASECHK.TRANS64.TRYWAIT P0, [R0+URZ], R3 ;  /* 0x00000003000075a7 */ /* 0x0022a400080011ff */
[----:B--2---:R-:W-:Y:S05]  /*8c80*/  @!P0 NANOSLEEP.SYNCS 0x989680 ;  /* 0x009896800000895d */ /* 0x004fea0003900000 */
[----:B------:R-:W2:Y:S02]  /*8c90*/  @!P0 SYNCS.PHASECHK.TRANS64 P0, [R0+URZ], R3 ;  /* 0x00000003000085a7 */ /* 0x000ea400080010ff */
[----:B--2---:R-:W-:Y:S05]  /*8ca0*/  @!P0 BRA `(.L_x_181) ;  /* 0xfffffffc00f08947 */ /* 0x004fea000383ffff */
[----:B------:R-:W-:Y:S05]  /*8cb0*/  BRA `(.L_x_182) ;  /* 0xffffffa800847947 */ /* 0x000fea000383ffff */
.L_x_67:
[----:B------:R-:W-:-:S07]  /*8cc0*/  MOV R0, UR5 ;  /* 0x0000000500007c02 */ /* 0x000fce0008000f00 */
.L_x_183:
[----:B-1----:R1:W2:Y:S02]  /*8cd0*/  SYNCS.PHASECHK.TRANS64.TRYWAIT P0, [R0+URZ], R3 ;  /* 0x00000003000075a7 */ /* 0x0022a400080011ff */
[----:B--2---:R-:W-:Y:S05]  /*8ce0*/  @!P0 NANOSLEEP.SYNCS 0x989680 ;  /* 0x009896800000895d */ /* 0x004fea0003900000 */
[----:B------:R-:W2:Y:S02]  /*8cf0*/  @!P0 SYNCS.PHASECHK.TRANS64 P0, [R0+URZ], R3 ;  /* 0x00000003000085a7 */ /* 0x000ea400080010ff */
[----:B--2---:R-:W-:Y:S05]  /*8d00*/  @!P0 BRA `(.L_x_183) ;  /* 0xfffffffc00f08947 */ /* 0x004fea000383ffff */
[----:B------:R-:W-:Y:S05]  /*8d10*/  BRA `(.L_x_184) ;  /* 0xffffffa800907947 */ /* 0x000fea000383ffff */
.L_x_68:
[----:B------:R-:W-:-:S07]  /*8d20*/  MOV R0, UR5 ;  /* 0x0000000500007c02 */ /* 0x000fce0008000f00 */
.L_x_185:
[----:B-1----:R1:W2:Y:S02]  /*8d30*/  SYNCS.PHASECHK.TRANS64.TRYWAIT P0, [R0+URZ], R3 ;  /* 0x00000003000075a7 */ /* 0x0022a400080011ff */
[----:B--2---:R-:W-:Y:S05]  /*8d40*/  @!P0 NANOSLEEP.SYNCS 0x989680 ;  /* 0x009896800000895d */ /* 0x004fea0003900000 */
[----:B------:R-:W2:Y:S02]  /*8d50*/  @!P0 SYNCS.PHASECHK.TRANS64 P0, [R0+URZ], R3 ;  /* 0x00000003000085a7 */ /* 0x000ea400080010ff */
[----:B--2---:R-:W-:Y:S05]  /*8d60*/  @!P0 BRA `(.L_x_185) ;  /* 0xfffffffc00f08947 */ /* 0x004fea000383ffff */
[----:B------:R-:W-:Y:S05]  /*8d70*/  BRA `(.L_x_186) ;  /* 0xffffffa8009c7947 */ /* 0x000fea000383ffff */
.L_x_69:
[----:B------:R-:W-:-:S07]  /*8d80*/  MOV R0, UR5 ;  /* 0x0000000500007c02 */ /* 0x000fce0008000f00 */
.L_x_187:
[----:B-1----:R1:W2:Y:S02]  /*8d90*/  SYNCS.PHASECHK.TRANS64.TRYWAIT P0, [R0+URZ], R3 ;  /* 0x00000003000075a7 */ /* 0x0022a400080011ff */
[----:B--2---:R-:W-:Y:S05]  /*8da0*/  @!P0 NANOSLEEP.SYNCS 0x989680 ;  /* 0x009896800000895d */ /* 0x004fea0003900000 */
[----:B------:R-:W2:Y:S02]  /*8db0*/  @!P0 SYNCS.PHASECHK.TRANS64 P0, [R0+URZ], R3 ;  /* 0x00000003000085a7 */ /* 0x000ea400080010ff */
[----:B--2---:R-:W-:Y:S05]  /*8dc0*/  @!P0 BRA `(.L_x_187) ;  /* 0xfffffffc00f08947 */ /* 0x004fea000383ffff */
[----:B------:R-:W-:Y:S05]  /*8dd0*/  BRA `(.L_x_188) ;  /* 0xffffffa800a87947 */ /* 0x000fea000383ffff */
.L_x_70:
[----:B------:R-:W-:-:S07]  /*8de0*/  MOV R0, UR5 ;  /* 0x0000000500007c02 */ /* 0x000fce0008000f00 */
.L_x_189:
[----:B-1----:R1:W2:Y:S02]  /*8df0*/  SYNCS.PHASECHK.TRANS64.TRYWAIT P0, [R0+URZ], R3 ;  /* 0x00000003000075a7 */ /* 0x0022a400080011ff */
[----:B--2---:R-:W-:Y:S05]  /*8e00*/  @!P0 NANOSLEEP.SYNCS 0x989680 ;  /* 0x009896800000895d */ /* 0x004fea0003900000 */
[----:B------:R-:W2:Y:S02]  /*8e10*/  @!P0 SYNCS.PHASECHK.TRANS64 P0, [R0+URZ], R3 ;  /* 0x00000003000085a7 */ /* 0x000ea400080010ff */
[----:B--2---:R-:W-:Y:S05]  /*8e20*/  @!P0 BRA `(.L_x_189) ;  /* 0xfffffffc00f08947 */ /* 0x004fea000383ffff */
[----:B------:R-:W-:Y:S05]  /*8e30*/  BRA `(.L_x_190) ;  /* 0xffffffa800b47947 */ /* 0x000fea000383ffff */
.L_x_71:
[----:B------:R-:W-:-:S07]  /*8e40*/  MOV R0, UR5 ;  /* 0x0000000500007c02 */ /* 0x000fce0008000f00 */
.L_x_191:
[----:B-1----:R1:W2:Y:S02]  /*8e50*/  SYNCS.PHASECHK.TRANS64.TRYWAIT P0, [R0+URZ], R3 ;  /* 0x00000003000075a7 */ /* 0x0022a400080011ff */
[----:B--2---:R-:W-:Y:S05]  /*8e60*/  @!P0 NANOSLEEP.SYNCS 0x989680 ;  /* 0x009896800000895d */ /* 0x004fea0003900000 */
[----:B------:R-:W2:Y:S02]  /*8e70*/  @!P0 SYNCS.PHASECHK.TRANS64 P0, [R0+URZ], R3 ;  /* 0x00000003000085a7 */ /* 0x000ea400080010ff */
[----:B--2---:R-:W-:Y:S05]  /*8e80*/  @!P0 BRA `(.L_x_191) ;  /* 0xfffffffc00f08947 */ /* 0x004fea000383ffff */
[----:B------:R-:W-:Y:S05]  /*8e90*/  BRA `(.L_x_192) ;  /* 0xffffffa800c07947 */ /* 0x000fea000383ffff */
.L_x_72:
[----:B------:R-:W-:-:S07]  /*8ea0*/  MOV R0, UR5 ;  /* 0x0000000500007c02 */ /* 0x000fce0008000f00 */
.L_x_193:
[----:B-1----:R1:W2:Y:S02]  /*8eb0*/  SYNCS.PHASECHK.TRANS64.TRYWAIT P0, [R0+URZ], R3 ;  /* 0x00000003000075a7 */ /* 0x0022a400080011ff */
[----:B--2---:R-:W-:Y:S05]  /*8ec0*/  @!P0 NANOSLEEP.SYNCS 0x989680 ;  /* 0x009896800000895d */ /* 0x004fea0003900000 */
[----:B------:R-:W2:Y:S02]  /*8ed0*/  @!P0 SYNCS.PHASECHK.TRANS64 P0, [R0+URZ], R3 ;  /* 0x00000003000085a7 */ /* 0x000ea400080010ff */
[----:B--2---:R-:W-:Y:S05]  /*8ee0*/  @!P0 BRA `(.L_x_193) ;  /* 0xfffffffc00f08947 */ /* 0x004fea000383ffff */
[----:B------:R-:W-:Y:S05]  /*8ef0*/  BRA `(.L_x_194) ;  /* 0xffffffa800cc7947 */ /* 0x000fea000383ffff */
.L_x_73:
[----:B------:R-:W-:-:S07]  /*8f00*/  MOV R0, UR5 ;  /* 0x0000000500007c02 */ /* 0x000fce0008000f00 */
.L_x_195:
[----:B-1----:R1:W2:Y:S02]  /*8f10*/  SYNCS.PHASECHK.TRANS64.TRYWAIT P0, [R0+URZ], R3 ;  /* 0x00000003000075a7 */ /* 0x0022a400080011ff */
[----:B--2---:R-:W-:Y:S05]  /*8f20*/  @!P0 NANOSLEEP.SYNCS 0x989680 ;  /* 0x009896800000895d */ /* 0x004fea0003900000 */
[----:B------:R-:W2:Y:S02]  /*8f30*/  @!P0 SYNCS.PHASECHK.TRANS64 P0, [R0+URZ], R3 ;  /* 0x00000003000085a7 */ /* 0x000ea400080010ff */
[----:B--2---:R-:W-:Y:S05]  /*8f40*/  @!P0 BRA `(.L_x_195) ;  /* 0xfffffffc00f08947 */ /* 0x004fea000383ffff */
[----:B------:R-:W-:Y:S05]  /*8f50*/  BRA `(.L_x_196) ;  /* 0xffffffa800d87947 */ /* 0x000fea000383ffff */
.L_x_74:
[----:B------:R-:W-:-:S07]  /*8f60*/  MOV R0, UR5 ;  /* 0x0000000500007c02 */ /* 0x000fce0008000f00 */
.L_x_197:
[----:B-1----:R1:W2:Y:S02]  /*8f70*/  SYNCS.PHASECHK.TRANS64.TRYWAIT P0, [R0+URZ], R3 ;  /* 0x00000003000075a7 */ /* 0x0022a400080011ff */
[----:B--2---:R-:W-:Y:S05]  /*8f80*/  @!P0 NANOSLEEP.SYNCS 0x989680 ;  /* 0x009896800000895d */ /* 0x004fea0003900000 */
[----:B------:R-:W2:Y:S02]  /*8f90*/  @!P0 SYNCS.PHASECHK.TRANS64 P0, [R0+URZ], R3 ;  /* 0x00000003000085a7 */ /* 0x000ea400080010ff */
[----:B--2---:R-:W-:Y:S05]  /*8fa0*/  @!P0 BRA `(.L_x_197) ;  /* 0xfffffffc00f08947 */ /* 0x004fea000383ffff */
[----:B------:R-:W-:Y:S05]  /*8fb0*/  BRA `(.L_x_198) ;  /* 0xffffffa800e47947 */ /* 0x000fea000383ffff */
.L_x_75:
[----:B------:R-:W-:-:S07]  /*8fc0*/  MOV R0, UR5 ;  /* 0x0000000500007c02 */ /* 0x000fce0008000f00 */
.L_x_199:
[----:B-1----:R1:W2:Y:S02]  /*8fd0*/  SYNCS.PHASECHK.TRANS64.TRYWAIT P0, [R0+URZ], R3 ;  /* 0x00000003000075a7 */ /* 0x0022a400080011ff */
[----:B--2---:R-:W-:Y:S05]  /*8fe0*/  @!P0 NANOSLEEP.SYNCS 0x989680 ;  /* 0x009896800000895d */ /* 0x004fea0003900000 */
[----:B------:R-:W2:Y:S02]  /*8ff0*/  @!P0 SYNCS.PHASECHK.TRANS64 P0, [R0+URZ], R3 ;  /* 0x00000003000085a7 */ /* 0x000ea400080010ff */
[----:B--2---:R-:W-:Y:S05]  /*9000*/  @!P0 BRA `(.L_x_199) ;  /* 0xfffffffc00f08947 */ /* 0x004fea000383ffff */
[----:B------:R-:W-:Y:S05]  /*9010*/  BRA `(.L_x_200) ;  /* 0xffffffa800f07947 */ /* 0x000fea000383ffff */
.L_x_76:
[----:B------:R-:W-:-:S07]  /*9020*/  MOV R0, UR5 ;  /* 0x0000000500007c02 */ /* 0x000fce0008000f00 */
.L_x_201:
[----:B-1----:R1:W2:Y:S02]  /*9030*/  SYNCS.PHASECHK.TRANS64.TRYWAIT P0, [R0+URZ], R3 ;  /* 0x00000003000075a7 */ /* 0x0022a400080011ff */
[----:B--2---:R-:W-:Y:S05]  /*9040*/  @!P0 NANOSLEEP.SYNCS 0x989680 ;  /* 0x009896800000895d */ /* 0x004fea0003900000 */
[----:B------:R-:W2:Y:S02]  /*9050*/  @!P0 SYNCS.PHASECHK.TRANS64 P0, [R0+URZ], R3 ;  /* 0x00000003000085a7 */ /* 0x000ea400080010ff */
[----:B--2---:R-:W-:Y:S05]  /*9060*/  @!P0 BRA `(.L_x_201) ;  /* 0xfffffffc00f08947 */ /* 0x004fea000383ffff */
[----:B------:R-:W-:Y:S05]  /*9070*/  BRA `(.L_x_202) ;  /* 0xffffffa800fc7947 */ /* 0x000fea000383ffff */
.L_x_79:
[----:B-1----:R1:W2:Y:S02]  /*9080*/  SYNCS.PHASECHK.TRANS64.TRYWAIT P0, [R2+URZ+0x2a0], R4 ;  /* 0x0002a004020075a7 */ /* 0x0022a400080011ff */
[----:B--2---:R-:W-:Y:S05]  /*9090*/  @!P0 NANOSLEEP.SYNCS 0x989680 ;  /* 0x009896800000895d */ /* 0x004fea0003900000 */
[----:B------:R-:W2:Y:S02]  /*90a0*/  @!P0 SYNCS.PHASECHK.TRANS64 P0, [R2+URZ+0x2a0], R4 ;  /* 0x0002a004020085a7 */ /* 0x000ea400080010ff */
[----:B--2---:R-:W-:Y:S05]  /*90b0*/  @!P0 BRA `(.L_x_79) ;  /* 0xfffffffc00f08947 */ /* 0x004fea000383ffff */
[----:B------:R-:W-:Y:S05]  /*90c0*/  BRA `(.L_x_203) ;  /* 0xffffffac00587947 */ /* 0x000fea000383ffff */
.L_x_80:
[----:B------:R-:W-:-:S07]  /*90d0*/  MOV R2, UR4 ;  /* 0x0000000400027c02 */ /* 0x000fce0008000f00 */
.L_x_204:
[----:B-1----:R1:W2:Y:S02]  /*90e0*/  SYNCS.PHASECHK.TRANS64.TRYWAIT P0, [R2+URZ+0x250], R5 ;  /* 0x00025005020075a7 */ /* 0x0022a400080011ff */
[----:B--2---:R-:W-:Y:S05]  /*90f0*/  @!P0 NANOSLEEP.SYNCS 0x989680 ;  /* 0x009896800000895d */ /* 0x004fea0003900000 */
[----:B------:R-:W2:Y:S02]  /*9100*/  @!P0 SYNCS.PHASECHK.TRANS64 P0, [R2+URZ+0x250], R5 ;  /* 0x00025005020085a7 */ /* 0x000ea400080010ff */
[----:B--2---:R-:W-:Y:S05]  /*9110*/  @!P0 BRA `(.L_x_204) ;  /* 0xfffffffc00f08947 */ /* 0x004fea000383ffff */
[----:B------:R-:W-:Y:S05]  /*9120*/  BRA `(.L_x_205) ;  /* 0xffffffac00687947 */ /* 0x000fea000383ffff */
.L_x_81:
[----:B-1----:R1:W2:Y:S02]  /*9130*/  SYNCS.PHASECHK.TRANS64.TRYWAIT P1, [R2+URZ+0x240], R4 ;  /* 0x00024004020075a7 */ /* 0x0022a400080211ff */
[----:B--2---:R-:W-:Y:S05]  /*9140*/  @!P1 NANOSLEEP.SYNCS 0x989680 ;  /* 0x009896800000995d */ /* 0x004fea0003900000 */
[----:B------:R-:W2:Y:S02]  /*9150*/  @!P1 SYNCS.PHASECHK.TRANS64 P1, [R2+URZ+0x240], R4 ;  /* 0x00024004020095a7 */ /* 0x000ea400080210ff */
[----:B--2---:R-:W-:Y:S05]  /*9160*/  @!P1 BRA `(.L_x_81) ;  /* 0xfffffffc00f09947 */ /* 0x004fea000383ffff */
[----:B------:R-:W-:Y:S05]  /*9170*/  BRA `(.L_x_206) ;  /* 0xffffffac00987947 */ /* 0x000fea000383ffff */
.L_x_84:
[----:B------:R-:W-:-:S07]  /*9180*/  MOV R0, UR4 ;  /* 0x0000000400007c02 */ /* 0x000fce0008000f00 */
.L_x_207:
[----:B-1----:R1:W2:Y:S02]  /*9190*/  SYNCS.PHASECHK.TRANS64.TRYWAIT P0, [R0+URZ+0x250], R2 ;  /* 0x00025002000075a7 */ /* 0x0022a400080011ff */
[----:B--2---:R-:W-:Y:S05]  /*91a0*/  @!P0 NANOSLEEP.SYNCS 0x989680 ;  /* 0x009896800000895d */ /* 0x004fea0003900000 */
[----:B------:R-:W2:Y:S02]  /*91b0*/  @!P0 SYNCS.PHASECHK.TRANS64 P0, [R0+URZ+0x250], R2 ;  /* 0x00025002000085a7 */ /* 0x000ea400080010ff */
[----:B--2---:R-:W-:Y:S05]  /*91c0*/  @!P0 BRA `(.L_x_207) ;  /* 0xfffffffc00f08947 */ /* 0x004fea000383ffff */
[----:B------:R-:W-:Y:S05]  /*91d0*/  BRA `(.L_x_83) ;  /* 0xffffffac00ec7947 */ /* 0x000fea000383ffff */
.L_x_91:
[----:B-1----:R1:W2:Y:S02]  /*91e0*/  SYNCS.PHASECHK.TRANS64.TRYWAIT P1, [R0+URZ+0x240], R2 ;  /* 0x00024002000075a7 */ /* 0x0022a400080211ff */
[----:B--2---:R-:W-:Y:S05]  /*91f0*/  @!P1 NANOSLEEP.SYNCS 0x989680 ;  /* 0x009896800000995d */ /* 0x004fea0003900000 */
[----:B------:R-:W2:Y:S02]  /*9200*/  @!P1 SYNCS.PHASECHK.TRANS64 P1, [R0+URZ+0x240], R2 ;  /* 0x00024002000095a7 */ /* 0x000ea400080210ff */
[----:B--2---:R-:W-:Y:S05]  /*9210*/  @!P1 BRA `(.L_x_91) ;  /* 0xfffffffc00f09947 */ /* 0x004fea000383ffff */
[----:B------:R-:W-:Y:S05]  /*9220*/  BRA `(.L_x_208) ;  /* 0xffffffb400487947 */ /* 0x000fea000383ffff */
.L_x_92:
[----:B------:R-:W-:-:S07]  /*9230*/  MOV R2, UR18 ;  /* 0x0000001200027c02 */ /* 0x000fce0008000f00 */
.L_x_209:
[----:B-1----:R1:W2:Y:S02]  /*9240*/  SYNCS.PHASECHK.TRANS64.TRYWAIT P0, [R2+URZ+0x280], R0 ;  /* 0x00028000020075a7 */ /* 0x0022a400080011ff */
[----:B--2---:R-:W-:Y:S05]  /*9250*/  @!P0 NANOSLEEP.SYNCS 0x989680 ;  /* 0x009896800000895d */ /* 0x004fea0003900000 */
[----:B------:R-:W2:Y:S02]  /*9260*/  @!P0 SYNCS.PHASECHK.TRANS64 P0, [R2+URZ+0x280], R0 ;  /* 0x00028000020085a7 */ /* 0x000ea400080010ff */
[----:B--2---:R-:W-:Y:S05]  /*9270*/  @!P0 BRA `(.L_x_209) ;  /* 0xfffffffc00f08947 */ /* 0x004fea000383ffff */
[----:B------:R-:W-:Y:S05]  /*9280*/  BRA `(.L_x_210) ;  /* 0xffffffb4007c7947 */ /* 0x000fea000383ffff */
.L_x_95:
[----:B------:R-:W-:Y:S07]  /*9290*/  MOV R0, UR6 ;  /* 0x0000000600007c02 */ /* 0x000fee0008000f00 */
.L_x_211:
[----:B-1----:R1:W2:Y:S02]  /*92a0*/  SYNCS.PHASECHK.TRANS64.TRYWAIT P0, [R0+URZ], R2 ;  /* 0x00000002000075a7 */ /* 0x0022a400080011ff */
[----:B--2---:R-:W-:Y:S05]  /*92b0*/  @!P0 NANOSLEEP.SYNCS 0x989680 ;  /* 0x009896800000895d */ /* 0x004fea0003900000 */
[----:B------:R-:W2:Y:S02]  /*92c0*/  @!P0 SYNCS.PHASECHK.TRANS64 P0, [R0+URZ], R2 ;  /* 0x00000002000085a7 */ /* 0x000ea400080010ff */
[----:B--2---:R-:W-:Y:S05]  /*92d0*/  @!P0 BRA `(.L_x_211) ;  /* 0xfffffffc00f08947 */ /* 0x004fea000383ffff */
[----:B------:R-:W-:Y:S05]  /*92e0*/  BRA `(.L_x_94) ;  /* 0xffffffb4009c7947 */ /* 0x000fea000383ffff */
.L_x_98:
[----:B------:R-:W-:-:S07]  /*92f0*/  MOV R0, UR4 ;  /* 0x0000000400007c02 */ /* 0x000fce0008000f00 */
.L_x_212:
[----:B--2---:R2:W4:Y:S02]  /*9300*/  SYNCS.PHASECHK.TRANS64.TRYWAIT P0, [R0+URZ], R2 ;  /* 0x00000002000075a7 */ /* 0x00452400080011ff */
[----:B----4-:R-:W-:Y:S05]  /*9310*/  @!P0 NANOSLEEP.SYNCS 0x989680 ;  /* 0x009896800000895d */ /* 0x010fea0003900000 */
[----:B------:R-:W4:Y:S02]  /*9320*/  @!P0 SYNCS.PHASECHK.TRANS64 P0, [R0+URZ], R2 ;  /* 0x00000002000085a7 */ /* 0x000f2400080010ff */
[----:B----4-:R-:W-:Y:S05]  /*9330*/  @!P0 BRA `(.L_x_212) ;  /* 0xfffffffc00f08947 */ /* 0x010fea000383ffff */
[----:B------:R-:W-:Y:S05]  /*9340*/  BRA `(.L_x_213) ;  /* 0xffffffb8003c7947 */ /* 0x000fea000383ffff */
.L_x_99:
[----:B------:R-:W-:-:S07]  /*9350*/  MOV R0, UR5 ;  /* 0x0000000500007c02 */ /* 0x000fce0008000f00 */
.L_x_214:
[----:B-1----:R1:W2:Y:S02]  /*9360*/  SYNCS.PHASECHK.TRANS64.TRYWAIT P0, [R0+URZ], R3 ;  /* 0x00000003000075a7 */ /* 0x0022a400080011ff */
[----:B--2---:R-:W-:Y:S05]  /*9370*/  @!P0 NANOSLEEP.SYNCS 0x989680 ;  /* 0x009896800000895d */ /* 0x004fea0003900000 */
[----:B------:R-:W2:Y:S02]  /*9380*/  @!P0 SYNCS.PHASECHK.TRANS64 P0, [R0+URZ], R3 ;  /* 0x00000003000085a7 */ /* 0x000ea400080010ff */
[----:B--2---:R-:W-:Y:S05]  /*9390*/  @!P0 BRA `(.L_x_214) ;  /* 0xfffffffc00f08947 */ /* 0x004fea000383ffff */
[----:B------:R-:W-:Y:S05]  /*93a0*/  BRA `(.L_x_215) ;  /* 0xffffffb800487947 */ /* 0x000fea000383ffff */
.L_x_100:
[----:B------:R-:W-:-:S07]  /*93b0*/  MOV R0, UR5 ;  /* 0x0000000500007c02 */ /* 0x000fce0008000f00 */
.L_x_216:
[----:B-1----:R1:W2:Y:S02]  /*93c0*/  SYNCS.PHASECHK.TRANS64.TRYWAIT P0, [R0+URZ], R3 ;  /* 0x00000003000075a7 */ /* 0x0022a400080011ff */
[----:B--2---:R-:W-:Y:S05]  /*93d0*/  @!P0 NANOSLEEP.SYNCS 0x989680 ;  /* 0x009896800000895d */ /* 0x004fea0003900000 */
[----:B------:R-:W2:Y:S02]  /*93e0*/  @!P0 SYNCS.PHASECHK.TRANS64 P0, [R0+URZ], R3 ;  /* 0x00000003000085a7 */ /* 0x000ea400080010ff */
[----:B--2---:R-:W-:Y:S05]  /*93f0*/  @!P0 BRA `(.L_x_216) ;  /* 0xfffffffc00f08947 */ /* 0x004fea000383ffff */
[----:B------:R-:W-:Y:S05]  /*9400*/  BRA `(.L_x_217) ;  /* 0xffffffb800547947 */ /* 0x000fea000383ffff */
.L_x_101:
[----:B-1----:R-:W-:-:S07]  /*9410*/  MOV R0, UR4 ;  /* 0x0000000400007c02 */ /* 0x002fce0008000f00 */
.L_x_218:
[----:B-1----:R1:W2:Y:S02]  /*9420*/  SYNCS.PHASECHK.TRANS64.TRYWAIT P0, [R0+URZ], R2 ;  /* 0x00000002000075a7 */ /* 0x0022a400080011ff */
[----:B--2---:R-:W-:Y:S05]  /*9430*/  @!P0 NANOSLEEP.SYNCS 0x989680 ;  /* 0x009896800000895d */ /* 0x004fea0003900000 */
[----:B------:R-:W2:Y:S02]  /*9440*/  @!P0 SYNCS.PHASECHK.TRANS64 P0, [R0+URZ], R2 ;  /* 0x00000002000085a7 */ /* 0x000ea400080010ff */
[----:B--2---:R-:W-:Y:S05]  /*9450*/  @!P0 BRA `(.L_x_218) ;  /* 0xfffffffc00f08947 */ /* 0x004fea000383ffff */
[----:B------:R-:W-:Y:S05]  /*9460*/  BRA `(.L_x_219) ;  /* 0xffffffb800607947 */ /* 0x000fea000383ffff */
.L_x_106:
[----:B--2---:R2:W3:Y:S02]  /*9470*/  SYNCS.PHASECHK.TRANS64.TRYWAIT P0, [R7+URZ+0x240], R0 ;  /* 0x00024000070075a7 */ /* 0x0044e400080011ff */
[----:B---3--:R-:W-:Y:S05]  /*9480*/  @!P0 NANOSLEEP.SYNCS 0x989680 ;  /* 0x009896800000895d */ /* 0x008fea0003900000 */
[----:B------:R-:W3:Y:S02]  /*9490*/  @!P0 SYNCS.PHASECHK.TRANS64 P0, [R7+URZ+0x240], R0 ;  /* 0x00024000070085a7 */ /* 0x000ee400080010ff */
[----:B---3--:R-:W-:Y:S05]  /*94a0*/  @!P0 BRA `(.L_x_106) ;  /* 0xfffffffc00f08947 */ /* 0x008fea000383ffff */
[----:B------:R-:W-:Y:S05]  /*94b0*/  BRA `(.L_x_220) ;  /* 0xffffffbc00747947 */ /* 0x000fea000383ffff */
.L_x_109:
[----:B-1----:R-:W-:Y:S07]  /*94c0*/  MOV R0, UR17 ;  /* 0x0000001100007c02 */ /* 0x002fee0008000f00 */
.L_x_221:
[----:B-1----:R1:W2:Y:S02]  /*94d0*/  SYNCS.PHASECHK.TRANS64.TRYWAIT P2, [R0+URZ+0x238], R7 ;  /* 0x00023807000075a7 */ /* 0x0022a400080411ff */
[----:B--2---:R-:W-:Y:S05]  /*94e0*/  @!P2 NANOSLEEP.SYNCS 0x989680 ;  /* 0x009896800000a95d */ /* 0x004fea0003900000 */
[----:B------:R-:W2:Y:S02]  /*94f0*/  @!P2 SYNCS.PHASECHK.TRANS64 P2, [R0+URZ+0x238], R7 ;  /* 0x000238070000a5a7 */ /* 0x000ea400080410ff */
[----:B--2---:R-:W-:Y:S05]  /*9500*/  @!P2 BRA `(.L_x_221) ;  /* 0xfffffffc00f0a947 */ /* 0x004fea000383ffff */
[----:B------:R-:W-:Y:S05]  /*9510*/  BRA `(.L_x_108) ;  /* 0xffffffc000d47947 */ /* 0x000fea000383ffff */
.L_x_112:
[----:B-1----:R-:W-:Y:S07]  /*9520*/  MOV R0, UR17 ;  /* 0x0000001100007c02 */ /* 0x002fee0008000f00 */
.L_x_222:
[----:B-1----:R1:W2:Y:S02]  /*9530*/  SYNCS.PHASECHK.TRANS64.TRYWAIT P0, [R0+URZ+0x228], R6 ;  /* 0x00022806000075a7 */ /* 0x0022a400080011ff */
[----:B--2---:R-:W-:Y:S05]  /*9540*/  @!P0 NANOSLEEP.SYNCS 0x989680 ;  /* 0x009896800000895d */ /* 0x004fea0003900000 */
[----:B------:R-:W2:Y:S02]  /*9550*/  @!P0 SYNCS.PHASECHK.TRANS64 P0, [R0+URZ+0x228], R6 ;  /* 0x00022806000085a7 */ /* 0x000ea400080010ff */
[----:B--2---:R-:W-:Y:S05]  /*9560*/  @!P0 BRA `(.L_x_222) ;  /* 0xfffffffc00f08947 */ /* 0x004fea000383ffff */
[----:B------:R-:W-:Y:S05]  /*9570*/  BRA `(.L_x_223) ;  /* 0xffffffc400247947 */ /* 0x000fea000383ffff */
.L_x_115:
[----:B---3--:R3:W4:Y:S02]  /*9580*/  SYNCS.PHASECHK.TRANS64.TRYWAIT P0, [R3+URZ+0x240], R0 ;  /* 0x00024000030075a7 */ /* 0x00872400080011ff */
[----:B----4-:R-:W-:Y:S05]  /*9590*/  @!P0 NANOSLEEP.SYNCS 0x989680 ;  /* 0x009896800000895d */ /* 0x010fea0003900000 */
[----:B------:R-:W4:Y:S02]  /*95a0*/  @!P0 SYNCS.PHASECHK.TRANS64 P0, [R3+URZ+0x240], R0 ;  /* 0x00024000030085a7 */ /* 0x000f2400080010ff */
[----:B----4-:R-:W-:Y:S05]  /*95b0*/  @!P0 BRA `(.L_x_115) ;  /* 0xfffffffc00f08947 */ /* 0x010fea000383ffff */
[----:B------:R-:W-:Y:S05]  /*95c0*/  BRA `(.L_x_224) ;  /* 0xffffffc800647947 */ /* 0x000fea000383ffff */
.L_x_126:
[----:B-1----:R-:W-:Y:S04]  /*95d0*/  MOV R0, UR44 ;  /* 0x0000002c00007c02 */ /* 0x002fe80008000f00 */
[----:B------:R1:W2:Y:S03]  /*95e0*/  SYNCS.PHASECHK.TRANS64.TRYWAIT P1, [R0+URZ+0x220], R3 ;  /* 0x00022003000075a7 */ /* 0x0002a600080211ff */
[----:B--2---:R-:W-:Y:S05]  /*95f0*/  @!P1 NANOSLEEP.SYNCS 0x989680 ;  /* 0x009896800000995d */ /* 0x004fea0003900000 */
[----:B------:R-:W2:Y:S02]  /*9600*/  @!P1 SYNCS.PHASECHK.TRANS64 P1, [R0+URZ+0x220], R3 ;  /* 0x00022003000095a7 */ /* 0x000ea400080210ff */
[----:B--2---:R-:W-:Y:S05]  /*9610*/  @!P1 BRA `(.L_x_126) ;  /* 0xfffffffc00ec9947 */ /* 0x004fea000383ffff */
[----:B------:R-:W-:Y:S05]  /*9620*/  BRA `(.L_x_125) ;  /* 0xffffffd400bc7947 */ /* 0x000fea000383ffff */
.L_x_128:
[----:B------:R1:W1:Y:S02]  /*9630*/  SYNCS.PHASECHK.TRANS64.TRYWAIT P1, [R22+URZ+0x260], R4 ;  /* 0x00026004160075a7 */ /* 0x00026400080211ff */
[----:B-1----:R-:W-:Y:S05]  /*9640*/  @!P1 NANOSLEEP.SYNCS 0x989680 ;  /* 0x009896800000995d */ /* 0x002fea0003900000 */
[----:B------:R-:W1:Y:S02]  /*9650*/  @!P1 SYNCS.PHASECHK.TRANS64 P1, [R22+URZ+0x260], R4 ;  /* 0x00026004160095a7 */ /* 0x000e6400080210ff */
[----:B-1----:R-:W-:Y:S05]  /*9660*/  @!P1 BRA `(.L_x_128) ;  /* 0xfffffffc00f09947 */ /* 0x002fea000383ffff */
[----:B------:R-:W-:Y:S05]  /*9670*/  BRA `(.L_x_127) ;  /* 0xffffffd800007947 */ /* 0x000fea000383ffff */
        .weak           $__internal_0_$__cuda_sm10x_tcgen05_guardrail_trap_col_being_dealloced_not_returned_by_alloc
        .type           $__internal_0_$__cuda_sm10x_tcgen05_guardrail_trap_col_being_dealloced_not_returned_by_alloc,@function
        .size           $__internal_0_$__cuda_sm10x_tcgen05_guardrail_trap_col_being_dealloced_not_returned_by_alloc,($__internal_1_$__cuda_sm10x_tcgen05_guardrail_trap_phase_invalid_during_alloc - $__internal_0_$__cuda_sm10x_tcgen05_guardrail_trap_col_being_dealloced_not_returned_by_alloc)
$__internal_0_$__cuda_sm10x_tcgen05_guardrail_trap_col_being_dealloced_not_returned_by_alloc:
[----:B------:R-:W-:Y:S05]  /*9680*/  BPT.TRAP 0x1 ;  /* 0x000000040000795c */ /* 0x000fea0000300000 */
[----:B------:R-:W-:-:S04]  /*9690*/  HFMA2 R3, -RZ, RZ, 0, 0 ;  /* 0x00000000ff037431 */ /* 0x000fc800000001ff */
[----:B------:R-:W-:Y:S05]  /*96a0*/  RET.REL.NODEC R2 `(_ZN7cutlass13device_kernelINS_4gemm6kernel13GemmUniversalIN4cute5tupleIJiiiiEEENS1_10collective13CollectiveMmaINS1_35MainloopSm100TmaUmmaWarpSpecializedILi34ELi2ELi4ENS5_IJNS4_1CILi1EEENSA_ILi2EEESB_EEEEENS5_IJNSA_ILi128EEENSA_ILi64EEENSA_ILi32EEEEEENS_12float_e4m3_tENS5_IJlSB_lEEESJ_SK_NS4_8TiledMMAINS4_8MMA_AtomIJNS4_10MMA_TraitsINS4_19SM100_MMA_F8F6F4_SSEJSJ_SJ_fSF_SG_NS4_17integral_constantINS4_4UMMA5MajorELSR_0EEESS_NSP_INSQ_7ScaleInELST_0EEESU_EEEEEENS4_6LayoutINS5_IJSB_SB_SB_EEENS5_IJNSA_ILi0EEESZ_SZ_EEEEENS5_IJNS4_10UnderscoreES12_S12_EEEEENS4_23SM90_TMA_LOAD_MULTICASTENS4_14ComposedLayoutINS4_7SwizzleILi1ELi4ELi3EEENS4_18smem_ptr_flag_bitsILi8EEENSX_INS5_IJNSA_ILi8EEESH_EEENS5_IJSH_SB_EEEEEEEvNS4_8identityENS4_13SM90_TMA_LOADES1F_vS1G_EENS_8epilogue10collective18CollectiveEpilogueINS1J_23Sm100TmaWarpSpecializedILi1ELi1ELi64ELb0ELb0EEEJSI_NS5_IJNSX_ISF_SB_EENSX_ISG_SB_EEEEESJ_SK_SJ_SK_NS1J_6fusion15FusionCallbacksIS1N_NS1R_17LinearCombinationISJ_fSJ_fLNS_15FloatRoundStyleE2EEESI_S1Q_JEEENS4_5SM1004TMEM4LOAD26SM100_TMEM_LOAD_32dp32b64xES1H_NS16_INS17_ILi2ELi4ELi3EEES1A_NSX_INS5_IJS1B_SG_EEENS5_IJSG_SB_EEEEEEENS4_39AutoVectorizingCopyWithAssumedAlignmentILi128EEENS4_14SM90_TMA_STOREES25_S27_S27_EEEvvEEEEvNT_6ParamsE) ;  /* 0xffffff6802547950 */ /* 0x000fea0003c3ffff */
        .weak           $__internal_1_$__cuda_sm10x_tcgen05_guardrail_trap_phase_invalid_during_alloc
        .type           $__internal_1_$__cuda_sm10x_tcgen05_guardrail_trap_phase_invalid_during_alloc,@function
        .size           $__internal_1_$__cuda_sm10x_tcgen05_guardrail_trap_phase_invalid_during_alloc,($__internal_2_$__cuda_sm10x_tcgen05_guardrail_trap_unallocated_columns_being_dealloced - $__internal_1_$__cuda_sm10x_tcgen05_guardrail_trap_phase_invalid_during_alloc)
$__internal_1_$__cuda_sm10x_tcgen05_guardrail_trap_phase_invalid_during_alloc:
[----:B------:R-:W-:Y:S05]  /*96b0*/  BPT.TRAP 0x1 ;  /* 0x000000040000795c */ /* 0x000fea0000300000 */
[----:B------:R-:W-:-:S04]  /*96c0*/  MOV R5, 0x0 ;  /* 0x0000000000057802 */ /* 0x000fc80000000f00 */
[----:B------:R-:W-:Y:S05]  /*96d0*/  RET.REL.NODEC R4 `(_ZN7cutlass13device_kernelINS_4gemm6kernel13GemmUniversalIN4cute5tupleIJiiiiEEENS1_10collective13CollectiveMmaINS1_35MainloopSm100TmaUmmaWarpSpecializedILi34ELi2ELi4ENS5_IJNS4_1CILi1EEENSA_ILi2EEESB_EEEEENS5_IJNSA_ILi128EEENSA_ILi64EEENSA_ILi32EEEEEENS_12float_e4m3_tENS5_IJlSB_lEEESJ_SK_NS4_8TiledMMAINS4_8MMA_AtomIJNS4_10MMA_TraitsINS4_19SM100_MMA_F8F6F4_SSEJSJ_SJ_fSF_SG_NS4_17integral_constantINS4_4UMMA5MajorELSR_0EEESS_NSP_INSQ_7ScaleInELST_0EEESU_EEEEEENS4_6LayoutINS5_IJSB_SB_SB_EEENS5_IJNSA_ILi0EEESZ_SZ_EEEEENS5_IJNS4_10UnderscoreES12_S12_EEEEENS4_23SM90_TMA_LOAD_MULTICASTENS4_14ComposedLayoutINS4_7SwizzleILi1ELi4ELi3EEENS4_18smem_ptr_flag_bitsILi8EEENSX_INS5_IJNSA_ILi8EEESH_EEENS5_IJSH_SB_EEEEEEEvNS4_8identityENS4_13SM90_TMA_LOADES1F_vS1G_EENS_8epilogue10collective18CollectiveEpilogueINS1J_23Sm100TmaWarpSpecializedILi1ELi1ELi64ELb0ELb0EEEJSI_NS5_IJNSX_ISF_SB_EENSX_ISG_SB_EEEEESJ_SK_SJ_SK_NS1J_6fusion15FusionCallbacksIS1N_NS1R_17LinearCombinationISJ_fSJ_fLNS_15FloatRoundStyleE2EEESI_S1Q_JEEENS4_5SM1004TMEM4LOAD26SM100_TMEM_LOAD_32dp32b64xES1H_NS16_INS17_ILi2ELi4ELi3EEES1A_NSX_INS5_IJS1B_SG_EEENS5_IJSG_SB_EEEEEEENS4_39AutoVectorizingCopyWithAssumedAlignmentILi128EEENS4_14SM90_TMA_STOREES25_S27_S27_EEEvvEEEEvNT_6ParamsE) ;  /* 0xffffff6804487950 */ /* 0x000fea0003c3ffff */
        .weak           $__internal_2_$__cuda_sm10x_tcgen05_guardrail_trap_unallocated_columns_being_dealloced
        .type           $__internal_2_$__cuda_sm10x_tcgen05_guardrail_trap_unallocated_columns_being_dealloced,@function
        .size           $__internal_2_$__cuda_sm10x_tcgen05_guardrail_trap_unallocated_columns_being_dealloced,(.L_x_226 - $__internal_2_$__cuda_sm10x_tcgen05_guardrail_trap_unallocated_columns_being_dealloced)
$__internal_2_$__cuda_sm10x_tcgen05_guardrail_trap_unallocated_columns_being_dealloced:
[----:B------:R-:W-:Y:S05]  /*96e0*/  BPT.TRAP 0x1 ;  /* 0x000000040000795c */ /* 0x000fea0000300000 */
[----:B------:R-:W-:-:S04]  /*96f0*/  HFMA2 R3, -RZ, RZ, 0, 0 ;  /* 0x00000000ff037431 */ /* 0x000fc800000001ff */
[----:B------:R-:W-:Y:S05]  /*9700*/  RET.REL.NODEC R2 `(_ZN7cutlass13device_kernelINS_4gemm6kernel13GemmUniversalIN4cute5tupleIJiiiiEEENS1_10collective13CollectiveMmaINS1_35MainloopSm100TmaUmmaWarpSpecializedILi34ELi2ELi4ENS5_IJNS4_1CILi1EEENSA_ILi2EEESB_EEEEENS5_IJNSA_ILi128EEENSA_ILi64EEENSA_ILi32EEEEEENS_12float_e4m3_tENS5_IJlSB_lEEESJ_SK_NS4_8TiledMMAINS4_8MMA_AtomIJNS4_10MMA_TraitsINS4_19SM100_MMA_F8F6F4_SSEJSJ_SJ_fSF_SG_NS4_17integral_constantINS4_4UMMA5MajorELSR_0EEESS_NSP_INSQ_7ScaleInELST_0EEESU_EEEEEENS4_6LayoutINS5_IJSB_SB_SB_EEENS5_IJNSA_ILi0EEESZ_SZ_EEEEENS5_IJNS4_10UnderscoreES12_S12_EEEEENS4_23SM90_TMA_LOAD_MULTICASTENS4_14ComposedLayoutINS4_7SwizzleILi1ELi4ELi3EEENS4_18smem_ptr_flag_bitsILi8EEENSX_INS5_IJNSA_ILi8EEESH_EEENS5_IJSH_SB_EEEEEEEvNS4_8identityENS4_13SM90_TMA_LOADES1F_vS1G_EENS_8epilogue10collective18CollectiveEpilogueINS1J_23Sm100TmaWarpSpecializedILi1ELi1ELi64ELb0ELb0EEEJSI_NS5_IJNSX_ISF_SB_EENSX_ISG_SB_EEEEESJ_SK_SJ_SK_NS1J_6fusion15FusionCallbacksIS1N_NS1R_17LinearCombinationISJ_fSJ_fLNS_15FloatRoundStyleE2EEESI_S1Q_JEEENS4_5SM1004TMEM4LOAD26SM100_TMEM_LOAD_32dp32b64xES1H_NS16_INS17_ILi2ELi4ELi3EEES1A_NSX_INS5_IJS1B_SG_EEENS5_IJSG_SB_EEEEEEENS4_39AutoVectorizingCopyWithAssumedAlignmentILi128EEENS4_14SM90_TMA_STOREES25_S27_S27_EEEvvEEEEvNT_6ParamsE) ;  /* 0xffffff68023c7950 */ /* 0x000fea0003c3ffff */
.L_x_225:
[----:B------:R-:W-:-:S00]  /*9710*/  BRA `(.L_x_225) ;  /* 0xfffffffc00fc7947 */ /* 0x000fc0000383ffff */
[----:B------:R-:W-:-:S00]  /*9720*/  NOP ;  /* 0x0000000000007918 */ /* 0x000fc00000000000 */
        /* <DEDUP_REMOVED lines=13> */
.L_x_226:


//--------------------- .nv.global.init           --------------------------
	.section	.nv.global.init,"aw",@progbits
.nv.global.init:
	.type		$str$27,@object
	.size		$str$27,($str$28 - $str$27)
$str$27:
        /*0000*/ 	.byte	0x28, 0x61, 0x64, 0x64, 0x72, 0x65, 0x73, 0x73, 0x20, 0x26, 0x20, 0x6d, 0x61, 0x73, 0x6b, 0x29
        /*0010*/ 	.byte	0x20, 0x3d, 0x3d, 0x20, 0x30, 0x00
	.type		$str$28,@object
	.size		$str$28,($str$26 - $str$28)
$str$28:
        /*0016*/ 	.byte	0x2f, 0x74, 0x6d, 0x70, 0x2f, 0x63, 0x75, 0x74, 0x6c, 0x61, 0x73, 0x73, 0x5f, 0x73, 0x77, 0x65
        /*0026*/ 	.byte	0x65, 0x70, 0x5f, 0x73, 0x72, 0x63, 0x2f, 0x69, 0x6e, 0x63, 0x6c, 0x75, 0x64, 0x65, 0x2f, 0x63
        /*0036*/ 	.byte	0x75, 0x74, 0x65, 0x2f, 0x70, 0x6f, 0x69, 0x6e, 0x74, 0x65, 0x72, 0x5f, 0x66, 0x6c, 0x61, 0x67
        /*0046*/ 	.byte	0x67, 0x65, 0x64, 0x2e, 0x68, 0x70, 0x70, 0x00
	.type		$str$26,@object
	.size		$str$26,($str$25 - $str$26)
$str$26:
        /*004e*/ 	.byte	0x2f, 0x74, 0x6d, 0x70, 0x2f, 0x63, 0x75, 0x74, 0x6c, 0x61, 0x73, 0x73, 0x5f, 0x73, 0x77, 0x65
        /*005e*/ 	.byte	0x65, 0x70, 0x5f, 0x73, 0x72, 0x63, 0x2f, 0x69, 0x6e, 0x63, 0x6c, 0x75, 0x64, 0x65, 0x2f, 0x63
        /*006e*/ 	.byte	0x75, 0x74, 0x65, 0x2f, 0x61, 0x74, 0x6f, 0x6d, 0x2f, 0x63, 0x6f, 0x70, 0x79, 0x5f, 0x74, 0x72
        /*007e*/ 	.byte	0x61, 0x69, 0x74, 0x73, 0x5f, 0x73, 0x6d, 0x31, 0x30, 0x30, 0x2e, 0x68, 0x70, 0x70, 0x00
	.type		$str$25,@object
	.size		$str$25,(__unnamed_1 - $str$25)
$str$25:
        /*008d*/ 	.byte	0x28, 0x28, 0x75, 0x69, 0x6e, 0x74, 0x33, 0x32, 0x5f, 0x74, 0x28, 0x74, 0x68, 0x72, 0x65, 0x61
        /*009d*/ 	.byte	0x64, 0x49, 0x64, 0x78, 0x2e, 0x78, 0x29, 0x20, 0x2f, 0x20, 0x33, 0x32, 0x29, 0x20, 0x25, 0x20
        /*00ad*/ 	.byte	0x34, 0x29, 0x20, 0x3d, 0x3d, 0x20, 0x28, 0x28, 0x28, 0x74, 0x6d, 0x65, 0x6d, 0x5f, 0x61, 0x64
        /*00bd*/ 	.byte	0x64, 0x72, 0x20, 0x3e, 0x3e, 0x20, 0x31, 0x36, 0x29, 0x20, 0x2f, 0x20, 0x33, 0x32, 0x29, 0x20
        /*00cd*/ 	.byte	0x25, 0x20, 0x34, 0x29, 0x00
	.type		__unnamed_1,@object
	.size		__unnamed_1,(__unnamed_2 - __unnamed_1)
__unnamed_1:
        /*00d2*/ 	.byte	0x61, 0x75, 0x74, 0x6f, 0x20, 0x63, 0x75, 0x74, 0x65, 0x3a, 0x3a, 0x61, 0x73, 0x5f, 0x70, 0x6f
        /* <DEDUP_REMOVED lines=24> */
        /*0262*/ 	.byte	0x43, 0x3c, 0x38, 0x31, 0x39, 0x32, 0x3e, 0x3e, 0x3e, 0x3e, 0x5d, 0x00
	.type		__unnamed_2,@object
	.size		__unnamed_2,(.L_2 - __unnamed_2)
__unnamed_2:
        /* <DEDUP_REMOVED lines=42> */
        /*050e*/ 	.byte	0x3e, 0x3e, 0x3e, 0x3e, 0x5d, 0x00
.L_2:


//--------------------- .nv.shared._ZN7cutlass13device_kernelINS_4gemm6kernel13GemmUniversalIN4cute5tupleIJiiiiEEENS1_10collective13CollectiveMmaINS1_35MainloopSm100TmaUmmaWarpSpecializedILi34ELi2ELi4ENS5_IJNS4_1CILi1EEENSA_ILi2EEESB_EEEEENS5_IJNSA_ILi128EEENSA_ILi64EEENSA_ILi32EEEEEENS_12float_e4m3_tENS5_IJlSB_lEEESJ_SK_NS4_8TiledMMAINS4_8MMA_AtomIJNS4_10MMA_TraitsINS4_19SM100_MMA_F8F6F4_SSEJSJ_SJ_fSF_SG_NS4_17integral_constantINS4_4UMMA5MajorELSR_0EEESS_NSP_INSQ_7ScaleInELST_0EEESU_EEEEEENS4_6LayoutINS5_IJSB_SB_SB_EEENS5_IJNSA_ILi0EEESZ_SZ_EEEEENS5_IJNS4_10UnderscoreES12_S12_EEEEENS4_23SM90_TMA_LOAD_MULTICASTENS4_14ComposedLayoutINS4_7SwizzleILi1ELi4ELi3EEENS4_18smem_ptr_flag_bitsILi8EEENSX_INS5_IJNSA_ILi8EEESH_EEENS5_IJSH_SB_EEEEEEEvNS4_8identityENS4_13SM90_TMA_LOADES1F_vS1G_EENS_8epilogue10collective18CollectiveEpilogueINS1J_23Sm100TmaWarpSpecializedILi1ELi1ELi64ELb0ELb0EEEJSI_NS5_IJNSX_ISF_SB_EENSX_ISG_SB_EEEEESJ_SK_SJ_SK_NS1J_6fusion15FusionCallbacksIS1N_NS1R_17LinearCombinationISJ_fSJ_fLNS_15FloatRoundStyleE2EEESI_S1Q_JEEENS4_5SM1004TMEM4LOAD26SM100_TMEM_LOAD_32dp32b64xES1H_NS16_INS17_ILi2ELi4ELi3EEES1A_NSX_INS5_IJS1B_SG_EEENS5_IJSG_SB_EEEEEEENS4_39AutoVectorizingCopyWithAssumedAlignmentILi128EEENS4_14SM90_TMA_STOREES25_S27_S27_EEEvvEEEEvNT_6ParamsE --------------------------
	.section	.nv.shared._ZN7cutlass13device_kernelINS_4gemm6kernel13GemmUniversalIN4cute5tupleIJiiiiEEENS1_10collective13CollectiveMmaINS1_35MainloopSm100TmaUmmaWarpSpecializedILi34ELi2ELi4ENS5_IJNS4_1CILi1EEENSA_ILi2EEESB_EEEEENS5_IJNSA_ILi128EEENSA_ILi64EEENSA_ILi32EEEEEENS_12float_e4m3_tENS5_IJlSB_lEEESJ_SK_NS4_8TiledMMAINS4_8MMA_AtomIJNS4_10MMA_TraitsINS4_19SM100_MMA_F8F6F4_SSEJSJ_SJ_fSF_SG_NS4_17integral_constantINS4_4UMMA5MajorELSR_0EEESS_NSP_INSQ_7ScaleInELST_0EEESU_EEEEEENS4_6LayoutINS5_IJSB_SB_SB_EEENS5_IJNSA_ILi0EEESZ_SZ_EEEEENS5_IJNS4_10UnderscoreES12_S12_EEEEENS4_23SM90_TMA_LOAD_MULTICASTENS4_14ComposedLayoutINS4_7SwizzleILi1ELi4ELi3EEENS4_18smem_ptr_flag_bitsILi8EEENSX_INS5_IJNSA_ILi8EEESH_EEENS5_IJSH_SB_EEEEEEEvNS4_8identityENS4_13SM90_TMA_LOADES1F_vS1G_EENS_8epilogue10collective18CollectiveEpilogueINS1J_23Sm100TmaWarpSpecializedILi1ELi1ELi64ELb0ELb0EEEJSI_NS5_IJNSX_ISF_SB_EENSX_ISG_SB_EEEEESJ_SK_SJ_SK_NS1J_6fusion15FusionCallbacksIS1N_NS1R_17LinearCombinationISJ_fSJ_fLNS_15FloatRoundStyleE2EEESI_S1Q_JEEENS4_5SM1004TMEM4LOAD26SM100_TMEM_LOAD_32dp32b64xES1H_NS16_INS17_ILi2ELi4ELi3EEES1A_NSX_INS5_IJS1B_SG_EEENS5_IJSG_SB_EEEEEEENS4_39AutoVectorizingCopyWithAssumedAlignmentILi128EEENS4_14SM90_TMA_STOREES25_S27_S27_EEEvvEEEEvNT_6ParamsE,"aw",@nobits
	.sectionflags	@""
	.align	16
	.zero		1024


//--------------------- .nv.shared.reserved.0     --------------------------
	.section	.nv.shared.reserved.0,"aw",@nobits
	.weak		__nv_reservedSMEM_offset_0_alias
	.size		__nv_reservedSMEM_offset_0_alias, 0, 64
	.other		__nv_reservedSMEM_offset_0_alias,@"STO_CUDA_RESERVED_SHARED STV_DEFAULT"
__nv_reservedSMEM_offset_0_alias:
	.zero		0
.nv.shared.reserved.0:
	.zero		64
	.weak		__nv_reservedSMEM_tcgen05_partition
	.type		__nv_reservedSMEM_tcgen05_partition,@object
	.size		__nv_reservedSMEM_tcgen05_partition,(.L_0 - __nv_reservedSMEM_tcgen05_partition)
__nv_reservedSMEM_tcgen05_partition:
	.zero		32
.L_0:


//--------------------- .nv.global                --------------------------
	.section	.nv.global,"aw",@nobits
.nv.global:
	.type		_ZN39_INTERNAL_e6b7cacc_4_k_cu_e4e053e1_67924cute1_E,@object
	.size		_ZN39_INTERNAL_e6b7cacc_4_k_cu_e4e053e1_67924cute1_E,(_ZN39_INTERNAL_e6b7cacc_4_k_cu_e4e053e1_67924cuda3std3__45__cpo6cbeginE - _ZN39_INTERNAL_e6b7cacc_4_k_cu_e4e053e1_67924cute1_E)
_ZN39_INTERNAL_e6b7cacc_4_k_cu_e4e053e1_67924cute1_E:
	.zero		1
	.type		_ZN39_INTERNAL_e6b7cacc_4_k_cu_e4e053e1_67924cuda3std3__45__cpo6cbeginE,@object
	.size		_ZN39_INTERNAL_e6b7cacc_4_k_cu_e4e053e1_67924cuda3std3__45__cpo6cbeginE,(_ZN39_INTERNAL_e6b7cacc_4_k_cu_e4e053e1_67924cuda3std3__48in_placeE - _ZN39_INTERNAL_e6b7cacc_4_k_cu_e4e053e1_67924cuda3std3__45__cpo6cbeginE)
_ZN39_INTERNAL_e6b7cacc_4_k_cu_e4e053e1_67924cuda3std3__45__cpo6cbeginE:
	.zero		1
	.type		_ZN39_INTERNAL_e6b7cacc_4_k_cu_e4e053e1_67924cuda3std3__48in_placeE,@object
	.size		_ZN39_INTERNAL_e6b7cacc_4_k_cu_e4e053e1_67924cuda3std3__48in_placeE,(_ZN39_INTERNAL_e6b7cacc_4_k_cu_e4e053e1_67924cuda3std6ranges3__45__cpo9iter_moveE - _ZN39_INTERNAL_e6b7cacc_4_k_cu_e4e053e1_67924cuda3std3__48in_placeE)
_ZN39_INTERNAL_e6b7cacc_4_k_cu_e4e053e1_67924cuda3std3__48in_placeE:
	.zero		1
	.type		_ZN39_INTERNAL_e6b7cacc_4_k_cu_e4e053e1_67924cuda3std6ranges3__45__cpo9iter_moveE,@object
	.size		_ZN39_INTERNAL_e6b7cacc_4_k_cu_e4e053e1_67924cuda3std6ranges3__45__cpo9iter_moveE,(_ZN39_INTERNAL_e6b7cacc_4_k_cu_e4e053e1_67924cuda3std3__45__cpo5beginE - _ZN39_INTERNAL_e6b7cacc_4_k_cu_e4e053e1_67924cuda3std6ranges3__45__cpo9iter_moveE)
_ZN39_INTERNAL_e6b7cacc_4_k_cu_e4e053e1_67924cuda3std6ranges3__45__cpo9iter_moveE:
	.zero		1
	.type		_ZN39_INTERNAL_e6b7cacc_4_k_cu_e4e053e1_67924cuda3std3__45__cpo5beginE,@object
	.size		_ZN39_INTERNAL_e6b7cacc_4_k_cu_e4e053e1_67924cuda3std3__45__cpo5beginE,(_ZN39_INTERNAL_e6b7cacc_4_k_cu_e4e053e1_67924cuda3std3__441_GLOBAL__N__e6b7cacc_4_k_cu_e4e053e1_67926ignoreE - _ZN39_INTERNAL_e6b7cacc_4_k_cu_e4e053e1_67924cuda3std3__45__cpo5beginE)
_ZN39_INTERNAL_e6b7cacc_4_k_cu_e4e053e1_67924cuda3std3__45__cpo5beginE:
	.zero		1
	.type		_ZN39_INTERNAL_e6b7cacc_4_k_cu_e4e053e1_67924cuda3std3__441_GLOBAL__N__e6b7cacc_4_k_cu_e4e053e1_67926ignoreE,@object
	.size		_ZN39_INTERNAL_e6b7cacc_4_k_cu_e4e053e1_67924cuda3std3__441_GLOBAL__N__e6b7cacc_4_k_cu_e4e053e1_67926ignoreE,(_ZN39_INTERNAL_e6b7cacc_4_k_cu_e4e053e1_67924cute7productE - _ZN39_INTERNAL_e6b7cacc_4_k_cu_e4e053e1_67924cuda3std3__441_GLOBAL__N__e6b7cacc_4_k_cu_e4e053e1_67926ignoreE)
_ZN39_INTERNAL_e6b7cacc_4_k_cu_e4e053e1_67924cuda3std3__441_GLOBAL__N__e6b7cacc_4_k_cu_e4e053e1_67926ignoreE:
	.zero		1
	.type		_ZN39_INTERNAL_e6b7cacc_4_k_cu_e4e053e1_67924cute7productE,@object
	.size		_ZN39_INTERNAL_e6b7cacc_4_k_cu_e4e053e1_67924cute7productE,(_ZN39_INTERNAL_e6b7cacc_4_k_cu_e4e053e1_67924cuda3std3__45__cpo3endE - _ZN39_INTERNAL_e6b7cacc_4_k_cu_e4e053e1_67924cute7productE)
_ZN39_INTERNAL_e6b7cacc_4_k_cu_e4e053e1_67924cute7productE:
	.zero		1
	.type		_ZN39_INTERNAL_e6b7cacc_4_k_cu_e4e053e1_67924cuda3std3__45__cpo3endE,@object
	.size		_ZN39_INTERNAL_e6b7cacc_4_k_cu_e4e053e1_67924cuda3std3__45__cpo3endE,(_ZN39_INTERNAL_e6b7cacc_4_k_cu_e4e053e1_67924cuda3std3__419piecewise_constructE - _ZN39_INTERNAL_e6b7cacc_4_k_cu_e4e053e1_67924cuda3std3__45__cpo3endE)
_ZN39_INTERNAL_e6b7cacc_4_k_cu_e4e053e1_67924cuda3std3__45__cpo3endE:
	.zero		1
	.type		_ZN39_INTERNAL_e6b7cacc_4_k_cu_e4e053e1_67924cuda3std3__419piecewise_constructE,@object
	.size		_ZN39_INTERNAL_e6b7cacc_4_k_cu_e4e053e1_67924cuda3std3__419piecewise_constructE,(_ZN39_INTERNAL_e6b7cacc_4_k_cu_e4e053e1_67924cuda3std3__45__cpo4cendE - _ZN39_INTERNAL_e6b7cacc_4_k_cu_e4e053e1_67924cuda3std3__419piecewise_constructE)
_ZN39_INTERNAL_e6b7cacc_4_k_cu_e4e053e1_67924cuda3std3__419piecewise_constructE:
	.zero		1
	.type		_ZN39_INTERNAL_e6b7cacc_4_k_cu_e4e053e1_67924cuda3std3__45__cpo4cendE,@object
	.size		_ZN39_INTERNAL_e6b7cacc_4_k_cu_e4e053e1_67924cuda3std3__45__cpo4cendE,(_ZN39_INTERNAL_e6b7cacc_4_k_cu_e4e053e1_67924cuda3std6ranges3__45__cpo4swapE - _ZN39_INTERNAL_e6b7cacc_4_k_cu_e4e053e1_67924cuda3std3__45__cpo4cendE)
_ZN39_INTERNAL_e6b7cacc_4_k_cu_e4e053e1_67924cuda3std3__45__cpo4cendE:
	.zero		1
	.type		_ZN39_INTERNAL_e6b7cacc_4_k_cu_e4e053e1_67924cuda3std6ranges3__45__cpo4swapE,@object
	.size		_ZN39_INTERNAL_e6b7cacc_4_k_cu_e4e053e1_67924cuda3std6ranges3__45__cpo4swapE,(.L_10 - _ZN39_INTERNAL_e6b7cacc_4_k_cu_e4e053e1_67924cuda3std6ranges3__45__cpo4swapE)
_ZN39_INTERNAL_e6b7cacc_4_k_cu_e4e053e1_67924cuda3std6ranges3__45__cpo4swapE:
	.zero		1
.L_10:


//--------------------- .nv.constant0._ZN7cutlass13device_kernelINS_4gemm6kernel13GemmUniversalIN4cute5tupleIJiiiiEEENS1_10collective13CollectiveMmaINS1_35MainloopSm100TmaUmmaWarpSpecializedILi34ELi2ELi4ENS5_IJNS4_1CILi1EEENSA_ILi2EEESB_EEEEENS5_IJNSA_ILi128EEENSA_ILi64EEENSA_ILi32EEEEEENS_12float_e4m3_tENS5_IJlSB_lEEESJ_SK_NS4_8TiledMMAINS4_8MMA_AtomIJNS4_10MMA_TraitsINS4_19SM100_MMA_F8F6F4_SSEJSJ_SJ_fSF_SG_NS4_17integral_constantINS4_4UMMA5MajorELSR_0EEESS_NSP_INSQ_7ScaleInELST_0EEESU_EEEEEENS4_6LayoutINS5_IJSB_SB_SB_EEENS5_IJNSA_ILi0EEESZ_SZ_EEEEENS5_IJNS4_10UnderscoreES12_S12_EEEEENS4_23SM90_TMA_LOAD_MULTICASTENS4_14ComposedLayoutINS4_7SwizzleILi1ELi4ELi3EEENS4_18smem_ptr_flag_bitsILi8EEENSX_INS5_IJNSA_ILi8EEESH_EEENS5_IJSH_SB_EEEEEEEvNS4_8identityENS4_13SM90_TMA_LOADES1F_vS1G_EENS_8epilogue10collective18CollectiveEpilogueINS1J_23Sm100TmaWarpSpecializedILi1ELi1ELi64ELb0ELb0EEEJSI_NS5_IJNSX_ISF_SB_EENSX_ISG_SB_EEEEESJ_SK_SJ_SK_NS1J_6fusion15FusionCallbacksIS1N_NS1R_17LinearCombinationISJ_fSJ_fLNS_15FloatRoundStyleE2EEESI_S1Q_JEEENS4_5SM1004TMEM4LOAD26SM100_TMEM_LOAD_32dp32b64xES1H_NS16_INS17_ILi2ELi4ELi3EEES1A_NSX_INS5_IJS1B_SG_EEENS5_IJSG_SB_EEEEEEENS4_39AutoVectorizingCopyWithAssumedAlignmentILi128EEENS4_14SM90_TMA_STOREES25_S27_S27_EEEvvEEEEvNT_6ParamsE --------------------------
	.section	.nv.constant0._ZN7cutlass13device_kernelINS_4gemm6kernel13GemmUniversalIN4cute5tupleIJiiiiEEENS1_10collective13CollectiveMmaINS1_35MainloopSm100TmaUmmaWarpSpecializedILi34ELi2ELi4ENS5_IJNS4_1CILi1EEENSA_ILi2EEESB_EEEEENS5_IJNSA_ILi128EEENSA_ILi64EEENSA_ILi32EEEEEENS_12float_e4m3_tENS5_IJlSB_lEEESJ_SK_NS4_8TiledMMAINS4_8MMA_AtomIJNS4_10MMA_TraitsINS4_19SM100_MMA_F8F6F4_SSEJSJ_SJ_fSF_SG_NS4_17integral_constantINS4_4UMMA5MajorELSR_0EEESS_NSP_INSQ_7ScaleInELST_0EEESU_EEEEEENS4_6LayoutINS5_IJSB_SB_SB_EEENS5_IJNSA_ILi0EEESZ_SZ_EEEEENS5_IJNS4_10UnderscoreES12_S12_EEEEENS4_23SM90_TMA_LOAD_MULTICASTENS4_14ComposedLayoutINS4_7SwizzleILi1ELi4ELi3EEENS4_18smem_ptr_flag_bitsILi8EEENSX_INS5_IJNSA_ILi8EEESH_EEENS5_IJSH_SB_EEEEEEEvNS4_8identityENS4_13SM90_TMA_LOADES1F_vS1G_EENS_8epilogue10collective18CollectiveEpilogueINS1J_23Sm100TmaWarpSpecializedILi1ELi1ELi64ELb0ELb0EEEJSI_NS5_IJNSX_ISF_SB_EENSX_ISG_SB_EEEEESJ_SK_SJ_SK_NS1J_6fusion15FusionCallbacksIS1N_NS1R_17LinearCombinationISJ_fSJ_fLNS_15FloatRoundStyleE2EEESI_S1Q_JEEENS4_5SM1004TMEM4LOAD26SM100_TMEM_LOAD_32dp32b64xES1H_NS16_INS17_ILi2ELi4ELi3EEES1A_NSX_INS5_IJS1B_SG_EEENS5_IJSG_SB_EEEEEEENS4_39AutoVectorizingCopyWithAssumedAlignmentILi128EEENS4_14SM90_TMA_STOREES25_S27_S27_EEEvvEEEEvNT_6ParamsE,"a",@progbits
	.sectionflags	@""
	.align	4
.nv.constant0._ZN7cutlass13device_kernelINS_4gemm6kernel13GemmUniversalIN4cute5tupleIJiiiiEEENS1_10collective13CollectiveMmaINS1_35MainloopSm100TmaUmmaWarpSpecializedILi34ELi2ELi4ENS5_IJNS4_1CILi1EEENSA_ILi2EEESB_EEEEENS5_IJNSA_ILi128EEENSA_ILi64EEENSA_ILi32EEEEEENS_12float_e4m3_tENS5_IJlSB_lEEESJ_SK_NS4_8TiledMMAINS4_8MMA_AtomIJNS4_10MMA_TraitsINS4_19SM100_MMA_F8F6F4_SSEJSJ_SJ_fSF_SG_NS4_17integral_constantINS4_4UMMA5MajorELSR_0EEESS_NSP_INSQ_7ScaleInELST_0EEESU_EEEEEENS4_6LayoutINS5_IJSB_SB_SB_EEENS5_IJNSA_ILi0EEESZ_SZ_EEEEENS5_IJNS4_10UnderscoreES12_S12_EEEEENS4_23SM90_TMA_LOAD_MULTICASTENS4_14ComposedLayoutINS4_7SwizzleILi1ELi4ELi3EEENS4_18smem_ptr_flag_bitsILi8EEENSX_INS5_IJNSA_ILi8EEESH_EEENS5_IJSH_SB_EEEEEEEvNS4_8identityENS4_13SM90_TMA_LOADES1F_vS1G_EENS_8epilogue10collective18CollectiveEpilogueINS1J_23Sm100TmaWarpSpecializedILi1ELi1ELi64ELb0ELb0EEEJSI_NS5_IJNSX_ISF_SB_EENSX_ISG_SB_EEEEESJ_SK_SJ_SK_NS1J_6fusion15FusionCallbacksIS1N_NS1R_17LinearCombinationISJ_fSJ_fLNS_15FloatRoundStyleE2EEESI_S1Q_JEEENS4_5SM1004TMEM4LOAD26SM100_TMEM_LOAD_32dp32b64xES1H_NS16_INS17_ILi2ELi4ELi3EEES1A_NSX_INS5_IJS1B_SG_EEENS5_IJSG_SB_EEEEEEENS4_39AutoVectorizingCopyWithAssumedAlignmentILi128EEENS4_14SM90_TMA_STOREES25_S27_S27_EEEvvEEEEvNT_6ParamsE:
	.zero		2944


//--------------------- SYMBOLS --------------------------

	.type		.nv.reservedSmem.offset0,@object
	.size		.nv.reservedSmem.offset0,0x4
	.type		.nv.reservedSmem.cap,@object
	.size		.nv.reservedSmem.cap,0x4
	.type		__assertfail,@function
